def matmul_kernel(
    a_ptr,
    b_ptr,
    c_ptr,
    M,
    N,
    K,
    stride_am,
    stride_ak,
    stride_bk,
    stride_bn,
    stride_cm,
    stride_cn,
    BLOCK_M: tl.constexpr,
    BLOCK_N: tl.constexpr,
    BLOCK_K: tl.constexpr,
    GROUP_M: tl.constexpr,
):
    pid = tl.program_id(axis=0)
    num_pid_m = tl.cdiv(M, BLOCK_M)
    num_pid_n = tl.cdiv(N, BLOCK_N)
    num_pid_in_group = GROUP_M * num_pid_n
    group_id = pid // num_pid_in_group
    first_pid_m = group_id * GROUP_M
    group_size_m = min(num_pid_m - first_pid_m, GROUP_M)
    pid_m = first_pid_m + ((pid % num_pid_in_group) % group_size_m)
    pid_n = (pid % num_pid_in_group) // group_size_m

    offs_am = (pid_m * BLOCK_M + tl.arange(0, BLOCK_M)) % M
    offs_bn = (pid_n * BLOCK_N + tl.arange(0, BLOCK_N)) % N
    offs_k = tl.arange(0, BLOCK_K)
    a_ptrs = a_ptr + offs_am[:, None] * stride_am + offs_k[None, :] * stride_ak
    b_ptrs = b_ptr + offs_k[:, None] * stride_bk + offs_bn[None, :] * stride_bn

    acc = tl.zeros((BLOCK_M, BLOCK_N), dtype=tl.float32)
    for kk in range(0, tl.cdiv(K, BLOCK_K)):
        a = tl.load(a_ptrs, mask=offs_k[None, :] < K - kk * BLOCK_K, other=0.0)
        b = tl.load(b_ptrs, mask=offs_k[:, None] < K - kk * BLOCK_K, other=0.0)
        acc = tl.dot(a, b, acc)
        a_ptrs += BLOCK_K * stride_ak
        b_ptrs += BLOCK_K * stride_bk

    c = acc.to(c_ptr.dtype.element_ty)
    offs_cm = pid_m * BLOCK_M + tl.arange(0, BLOCK_M)
    offs_cn = pid_n * BLOCK_N + tl.arange(0, BLOCK_N)
    c_ptrs = c_ptr + offs_cm[:, None] * stride_cm + offs_cn[None, :] * stride_cn
    mask = (offs_cm[:, None] < M) & (offs_cn[None, :] < N)
    tl.store(c_ptrs, c, mask=mask)

# config = {"BLOCK_K": 16, "BLOCK_M": 32, "BLOCK_N": 512, "GROUP_M": 8, "arch": "sm_100", "dtype": "bf16", "num_ctas": 1, "num_stages": 3, "num_warps": 4}
# arch = sm_100


// ===== COMPILED SASS (sm_100a) =====

	.target	sm_100a

	.elftype	@"ET_EXEC"


//--------------------- .note.nv.tkinfo           --------------------------
	.section	.note.nv.tkinfo,"",@"SHT_NOTE"
	.sectionflags	@"SHF_NOTE_NV_TKINFO"
	.tkinfo
        /*0018*/ 	.word	0x00000081
        /*0030*/ 	.string	""
        /*0030*/ 	.string	"ptxas-blackwell"
        /*0030*/ 	.string	"Cuda compilation tools, release 12.9, V12.9.86"
        /*0030*/ 	.string	"Build cuda_12.9.r12.9/compiler.36037853_0"
        /*0030*/ 	.string	"-v  -suppress-debug-info  -lineinfo  -arch sm_100a "



//--------------------- .note.nv.cuver            --------------------------
	.section	.note.nv.cuver,"",@"SHT_NOTE"
	.sectionflags	@"SHF_NOTE_NV_CUVER"
        /*0018*/ 	.short	0x0001
        /*001a*/ 	.short	0x0064
        /*001c*/ 	.short	0x0001
        /*001e*/ 	.short	0x0000
        /*0020*/ 	.short	0x0001
        /*0022*/ 	.short	0x0000


//--------------------- .nv.info                  --------------------------
	.section	.nv.info,"",@"SHT_CUDA_INFO"
	.align	4


	//----- nvinfo : EIATTR_REGCOUNT
	.align		4
        /*0000*/ 	.byte	0x04, 0x2f
        /*0002*/ 	.short	(.L_1 - .L_0)
	.align		4
.L_0:
        /*0004*/ 	.word	index@(matmul_kernel)
        /*0008*/ 	.word	0x000000ff


	//----- nvinfo : EIATTR_FRAME_SIZE
	.align		4
.L_1:
        /*000c*/ 	.byte	0x04, 0x11
        /*000e*/ 	.short	(.L_3 - .L_2)
	.align		4
.L_2:
        /*0010*/ 	.word	index@(matmul_kernel)
        /*0014*/ 	.word	0x000000f0


	//----- nvinfo : EIATTR_MIN_STACK_SIZE
	.align		4
.L_3:
        /*0018*/ 	.byte	0x04, 0x12
        /*001a*/ 	.short	(.L_5 - .L_4)
	.align		4
.L_4:
        /*001c*/ 	.word	index@(matmul_kernel)
        /*0020*/ 	.word	0x000000f0
.L_5:


//--------------------- .nv.info.matmul_kernel    --------------------------
	.section	.nv.info.matmul_kernel,"",@"SHT_CUDA_INFO"
	.sectionflags	@""
	.align	4


	//----- nvinfo : EIATTR_CUDA_API_VERSION
	.align		4
        /*0000*/ 	.byte	0x04, 0x37
        /*0002*/ 	.short	(.L_7 - .L_6)
.L_6:
        /*0004*/ 	.word	0x00000081


	//----- nvinfo : EIATTR_KPARAM_INFO
	.align		4
.L_7:
        /*0008*/ 	.byte	0x04, 0x17
        /*000a*/ 	.short	(.L_9 - .L_8)
.L_8:
        /*000c*/ 	.word	0x00000000
        /*0010*/ 	.short	0x000d
        /*0012*/ 	.short	0x0048
        /*0014*/ 	.byte	0x00, 0xf4, 0x21, 0x00


	//----- nvinfo : EIATTR_KPARAM_INFO
	.align		4
.L_9:
        /*0018*/ 	.byte	0x04, 0x17
        /*001a*/ 	.short	(.L_11 - .L_10)
.L_10:
        /*001c*/ 	.word	0x00000000
        /*0020*/ 	.short	0x000c
        /*0022*/ 	.short	0x0040
        /*0024*/ 	.byte	0x00, 0xf4, 0x21, 0x00


	//----- nvinfo : EIATTR_KPARAM_INFO
	.align		4
.L_11:
        /*0028*/ 	.byte	0x04, 0x17
        /*002a*/ 	.short	(.L_13 - .L_12)
.L_12:
        /*002c*/ 	.word	0x00000000
        /*0030*/ 	.short	0x000b
        /*0032*/ 	.short	0x0038
        /*0034*/ 	.byte	0x00, 0xf0, 0x11, 0x00


	//----- nvinfo : EIATTR_KPARAM_INFO
	.align		4
.L_13:
        /*0038*/ 	.byte	0x04, 0x17
        /*003a*/ 	.short	(.L_15 - .L_14)
.L_14:
        /*003c*/ 	.word	0x00000000
        /*0040*/ 	.short	0x000a
        /*0042*/ 	.short	0x0034
        /*0044*/ 	.byte	0x00, 0xf0, 0x11, 0x00


	//----- nvinfo : EIATTR_KPARAM_INFO
	.align		4
.L_15:
        /*0048*/ 	.byte	0x04, 0x17
        /*004a*/ 	.short	(.L_17 - .L_16)
.L_16:
        /*004c*/ 	.word	0x00000000
        /*0050*/ 	.short	0x0009
        /*0052*/ 	.short	0x0030
        /*0054*/ 	.byte	0x00, 0xf0, 0x11, 0x00


	//----- nvinfo : EIATTR_KPARAM_INFO
	.align		4
.L_17:
        /*0058*/ 	.byte	0x04, 0x17
        /*005a*/ 	.short	(.L_19 - .L_18)
.L_18:
        /*005c*/ 	.word	0x00000000
        /*0060*/ 	.short	0x0008
        /*0062*/ 	.short	0x002c
        /*0064*/ 	.byte	0x00, 0xf0, 0x11, 0x00


	//----- nvinfo : EIATTR_KPARAM_INFO
	.align		4
.L_19:
        /*0068*/ 	.byte	0x04, 0x17
        /*006a*/ 	.short	(.L_21 - .L_20)
.L_20:
        /*006c*/ 	.word	0x00000000
        /*0070*/ 	.short	0x0007
        /*0072*/ 	.short	0x0028
        /*0074*/ 	.byte	0x00, 0xf0, 0x11, 0x00


	//----- nvinfo : EIATTR_KPARAM_INFO
	.align		4
.L_21:
        /*0078*/ 	.byte	0x04, 0x17
        /*007a*/ 	.short	(.L_23 - .L_22)
.L_22:
        /*007c*/ 	.word	0x00000000
        /*0080*/ 	.short	0x0006
        /*0082*/ 	.short	0x0024
        /*0084*/ 	.byte	0x00, 0xf0, 0x11, 0x00


	//----- nvinfo : EIATTR_KPARAM_INFO
	.align		4
.L_23:
        /*0088*/ 	.byte	0x04, 0x17
        /*008a*/ 	.short	(.L_25 - .L_24)
.L_24:
        /*008c*/ 	.word	0x00000000
        /*0090*/ 	.short	0x0005
        /*0092*/ 	.short	0x0020
        /*0094*/ 	.byte	0x00, 0xf0, 0x11, 0x00


	//----- nvinfo : EIATTR_KPARAM_INFO
	.align		4
.L_25:
        /*0098*/ 	.byte	0x04, 0x17
        /*009a*/ 	.short	(.L_27 - .L_26)
.L_26:
        /*009c*/ 	.word	0x00000000
        /*00a0*/ 	.short	0x0004
        /*00a2*/ 	.short	0x001c
        /*00a4*/ 	.byte	0x00, 0xf0, 0x11, 0x00


	//----- nvinfo : EIATTR_KPARAM_INFO
	.align		4
.L_27:
        /*00a8*/ 	.byte	0x04, 0x17
        /*00aa*/ 	.short	(.L_29 - .L_28)
.L_28:
        /*00ac*/ 	.word	0x00000000
        /*00b0*/ 	.short	0x0003
        /*00b2*/ 	.short	0x0018
        /*00b4*/ 	.byte	0x00, 0xf0, 0x11, 0x00


	//----- nvinfo : EIATTR_KPARAM_INFO
	.align		4
.L_29:
        /*00b8*/ 	.byte	0x04, 0x17
        /*00ba*/ 	.short	(.L_31 - .L_30)
.L_30:
        /*00bc*/ 	.word	0x00000000
        /*00c0*/ 	.short	0x0002
        /*00c2*/ 	.short	0x0010
        /*00c4*/ 	.byte	0x00, 0xf4, 0x21, 0x00


	//----- nvinfo : EIATTR_KPARAM_INFO
	.align		4
.L_31:
        /*00c8*/ 	.byte	0x04, 0x17
        /*00ca*/ 	.short	(.L_33 - .L_32)
.L_32:
        /*00cc*/ 	.word	0x00000000
        /*00d0*/ 	.short	0x0001
        /*00d2*/ 	.short	0x0008
        /*00d4*/ 	.byte	0x00, 0xf4, 0x21, 0x00


	//----- nvinfo : EIATTR_KPARAM_INFO
	.align		4
.L_33:
        /*00d8*/ 	.byte	0x04, 0x17
        /*00da*/ 	.short	(.L_35 - .L_34)
.L_34:
        /*00dc*/ 	.word	0x00000000
        /*00e0*/ 	.short	0x0000
        /*00e2*/ 	.short	0x0000
        /*00e4*/ 	.byte	0x00, 0xf4, 0x21, 0x00


	//----- nvinfo : EIATTR_SPARSE_MMA_MASK
	.align		4
.L_35:
        /*00e8*/ 	.byte	0x03, 0x50
        /*00ea*/ 	.short	0x0000


	//----- nvinfo : EIATTR_MAXREG_COUNT
	.align		4
        /*00ec*/ 	.byte	0x03, 0x1b
        /*00ee*/ 	.short	0x00ff


	//----- nvinfo : EIATTR_NUM_BARRIERS
	.align		4
        /*00f0*/ 	.byte	0x02, 0x4c
        /*00f2*/ 	.byte	0x01
	.zero		1


	//----- nvinfo : EIATTR_ANNOTATIONS
	.align		4
        /*00f4*/ 	.byte	0x04, 0x55
        /*00f6*/ 	.short	(.L_37 - .L_36)


	//   ....[0]....
.L_36:
        /*00f8*/ 	.word	0x00000001
        /*00fc*/ 	.byte	0x70, 0x05, 0x00, 0x00, 0x01, 0x00, 0x00, 0x00, 0xf0, 0x05, 0x00, 0x00, 0x01, 0x00, 0x00, 0x00
        /* <DEDUP_REMOVED lines=70> */
        /*056c*/ 	.byte	0x80, 0x86, 0x00, 0x00, 0x01, 0x00, 0x00, 0x00, 0xc0, 0x86, 0x00, 0x00


	//----- nvinfo : EIATTR_VRC_CTA_INIT_COUNT
	.align		4
.L_37:
        /*0578*/ 	.byte	0x02, 0x4a
	.zero		1
	.zero		1


	//----- nvinfo : EIATTR_EXIT_INSTR_OFFSETS
	.align		4
        /*057c*/ 	.byte	0x04, 0x1c
        /*057e*/ 	.short	(.L_39 - .L_38)


	//   ....[0]....
.L_38:
        /*0580*/ 	.word	0x0000c960


	//   ....[1]....
        /*0584*/ 	.word	0x0000c990


	//----- nvinfo : EIATTR_REQNTID
	.align		4
.L_39:
        /*0588*/ 	.byte	0x04, 0x10
        /*058a*/ 	.short	(.L_41 - .L_40)
.L_40:
        /*058c*/ 	.word	0x00000080
        /*0590*/ 	.word	0x00000001
        /*0594*/ 	.word	0x00000001


	//----- nvinfo : EIATTR_CBANK_PARAM_SIZE
	.align		4
.L_41:
        /*0598*/ 	.byte	0x03, 0x19
        /*059a*/ 	.short	0x0050


	//----- nvinfo : EIATTR_PARAM_CBANK
	.align		4
        /*059c*/ 	.byte	0x04, 0x0a
        /*059e*/ 	.short	(.L_43 - .L_42)
	.align		4
.L_42:
        /*05a0*/ 	.word	index@(.nv.constant0.matmul_kernel)
        /*05a4*/ 	.short	0x0380
        /*05a6*/ 	.short	0x0050


	//----- nvinfo : EIATTR_SW_WAR
	.align		4
.L_43:
        /*05a8*/ 	.byte	0x04, 0x36
        /*05aa*/ 	.short	(.L_45 - .L_44)
.L_44:
        /*05ac*/ 	.word	0x00000008
.L_45:


//--------------------- .nv.compat                --------------------------
	.section	.nv.compat,"",@"SHT_CUDA_COMPAT_INFO"
	.align	4
        /*0000*/ 	.byte	0x02, 0x02, 0x01, 0x00, 0x02, 0x05, 0x05, 0x00, 0x02, 0x03, 0x00, 0x00, 0x02, 0x06, 0x01, 0x00


//--------------------- .nv.callgraph             --------------------------
	.section	.nv.callgraph,"",@"SHT_CUDA_CALLGRAPH"
	.align	4
	.sectionentsize	8
	.align		4
        /*0000*/ 	.word	0x00000000
	.align		4
        /*0004*/ 	.word	0xffffffff
	.align		4
        /*0008*/ 	.word	0x00000000
	.align		4
        /*000c*/ 	.word	0xfffffffe
	.align		4
        /*0010*/ 	.word	0x00000000
	.align		4
        /*0014*/ 	.word	0xfffffffd
	.align		4
        /*0018*/ 	.word	0x00000000
	.align		4
        /*001c*/ 	.word	0xfffffffc


//--------------------- .text.matmul_kernel       --------------------------
	.section	.text.matmul_kernel,"ax",@progbits
	.align	128
        .global         matmul_kernel
        .type           matmul_kernel,@function
        .size           matmul_kernel,(.L_x_4 - matmul_kernel)
        .other          matmul_kernel,@"STO_CUDA_ENTRY STV_DEFAULT"
matmul_kernel:
.text.matmul_kernel:
[----:B------:R-:W0:Y:S08]  /*0000*/  LDC R1, c[0x0][0x37c] ;  /* 0x0000df00ff017b82 */ /* 0x000e300000000800 */
[----:B------:R-:W1:Y:S01]  /*0010*/  LDC.64 R52, c[0x0][0x398] ;  /* 0x0000e600ff347b82 */ /* 0x000e620000000a00 */
[----:B------:R-:W2:Y:S01]  /*0020*/  S2R R5, SR_CTAID.X ;  /* 0x0000000000057919 */ /* 0x000ea20000002500 */
[----:B------:R-:W3:Y:S01]  /*0030*/  LDCU UR4, c[0x0][0x3a0] ;  /* 0x00007400ff0477ac */ /* 0x000ee20008000800 */
[----:B0-----:R-:W-:Y:S01]  /*0040*/  VIADD R1, R1, 0xffffff10 ;  /* 0xffffff1001017836 */ /* 0x001fe20000000000 */
[----:B------:R-:W0:Y:S01]  /*0050*/  S2R R29, SR_TID.X ;  /* 0x00000000001d7919 */ /* 0x000e220000002100 */
[----:B------:R-:W-:Y:S01]  /*0060*/  UMOV UR5, 0x400 ;  /* 0x0000040000057882 */ /* 0x000fe20000000000 */
[----:B------:R-:W4:Y:S02]  /*0070*/  LDCU.64 UR8, c[0x0][0x358] ;  /* 0x00006b00ff0877ac */ /* 0x000f240008000a00 */
[----:B------:R-:W5:Y:S01]  /*0080*/  S2UR UR6, SR_CgaCtaId ;  /* 0x00000000000679c3 */ /* 0x000f620000008800 */
[----:B------:R-:W0:Y:S01]  /*0090*/  LDCU UR7, c[0x0][0x3a0] ;  /* 0x00007400ff0777ac */ /* 0x000e220008000800 */
[----:B---3--:R-:W-:Y:S01]  /*00a0*/  UIADD3 UR4, UPT, UPT, UR4, 0xf, URZ ;  /* 0x0000000f04047890 */ /* 0x008fe2000fffe0ff */
[----:B-1----:R-:W-:-:S03]  /*00b0*/  VIADD R0, R53, 0x1ff ;  /* 0x000001ff35007836 */ /* 0x002fc60000000000 */
[----:B------:R-:W-:Y:S02]  /*00c0*/  UISETP.GT.AND UP0, UPT, UR4, 0xf, UPT ;  /* 0x0000000f0400788c */ /* 0x000fe4000bf04270 */
[----:B------:R-:W-:Y:S01]  /*00d0*/  SHF.R.S32.HI R3, RZ, 0x1f, R0 ;  /* 0x0000001fff037819 */ /* 0x000fe20000011400 */
[----:B-----5:R-:W-:-:S03]  /*00e0*/  ULEA UR5, UR6, UR5, 0x18 ;  /* 0x0000000506057291 */ /* 0x020fc6000f8ec0ff */
[----:B------:R-:W-:Y:S02]  /*00f0*/  LEA.HI R3, R3, R0, RZ, 0x9 ;  /* 0x0000000003037211 */ /* 0x000fe400078f48ff */
[----:B--2---:R-:W-:Y:S02]  /*0100*/  IABS R8, R5 ;  /* 0x0000000500087213 */ /* 0x004fe40000000000 */
[----:B------:R-:W-:-:S05]  /*0110*/  SHF.R.S32.HI R3, RZ, 0x9, R3 ;  /* 0x00000009ff037819 */ /* 0x000fca0000011403 */
[----:B------:R-:W-:-:S05]  /*0120*/  IMAD.SHL.U32 R4, R3, 0x8, RZ ;  /* 0x0000000803047824 */ /* 0x000fca00078e00ff */
[-C--:B------:R-:W-:Y:S02]  /*0130*/  IABS R7, R4.reuse ;  /* 0x0000000400077213 */ /* 0x080fe40000000000 */
[----:B------:R-:W-:Y:S02]  /*0140*/  IABS R10, R4 ;  /* 0x00000004000a7213 */ /* 0x000fe40000000000 */
[----:B------:R-:W1:Y:S08]  /*0150*/  I2F.RP R0, R7 ;  /* 0x0000000700007306 */ /* 0x000e700000209400 */
[----:B-1----:R-:W1:Y:S02]  /*0160*/  MUFU.RCP R0, R0 ;  /* 0x0000000000007308 */ /* 0x002e640000001000 */
[----:B-1----:R-:W-:-:S02]  /*0170*/  VIADD R2, R0, 0xffffffe ;  /* 0x0ffffffe00027836 */ /* 0x002fc40000000000 */
[----:B------:R-:W-:-:S04]  /*0180*/  IMAD.MOV R0, RZ, RZ, -R10 ;  /* 0x000000ffff007224 */ /* 0x000fc800078e0a0a */
[----:B------:R1:W2:Y:S02]  /*0190*/  F2I.FTZ.U32.TRUNC.NTZ R3, R2 ;  /* 0x0000000200037305 */ /* 0x0002a4000021f000 */
[----:B-1----:R-:W-:Y:S02]  /*01a0*/  IMAD.MOV.U32 R2, RZ, RZ, RZ ;  /* 0x000000ffff027224 */ /* 0x002fe400078e00ff */
[----:B--2---:R-:W-:-:S04]  /*01b0*/  IMAD.MOV R6, RZ, RZ, -R3 ;  /* 0x000000ffff067224 */ /* 0x004fc800078e0a03 */
[----:B------:R-:W-:Y:S02]  /*01c0*/  IMAD R9, R6, R7, RZ ;  /* 0x0000000706097224 */ /* 0x000fe400078e02ff */
[----:B------:R-:W-:Y:S02]  /*01d0*/  IMAD.MOV.U32 R6, RZ, RZ, R8 ;  /* 0x000000ffff067224 */ /* 0x000fe400078e0008 */
[----:B------:R-:W-:-:S06]  /*01e0*/  IMAD.HI.U32 R3, R3, R9, R2 ;  /* 0x0000000903037227 */ /* 0x000fcc00078e0002 */
[----:B------:R-:W-:-:S04]  /*01f0*/  IMAD.HI.U32 R3, R3, R6, RZ ;  /* 0x0000000603037227 */ /* 0x000fc800078e00ff */
[----:B------:R-:W-:-:S05]  /*0200*/  IMAD R0, R3, R0, R6 ;  /* 0x0000000003007224 */ /* 0x000fca00078e0206 */
[----:B------:R-:W-:-:S13]  /*0210*/  ISETP.GT.U32.AND P1, PT, R7, R0, PT ;  /* 0x000000000700720c */ /* 0x000fda0003f24070 */
[----:B------:R-:W-:Y:S02]  /*0220*/  @!P1 IMAD.IADD R0, R0, 0x1, -R7 ;  /* 0x0000000100009824 */ /* 0x000fe400078e0a07 */
[----:B------:R-:W-:Y:S01]  /*0230*/  @!P1 VIADD R3, R3, 0x1 ;  /* 0x0000000103039836 */ /* 0x000fe20000000000 */
[----:B------:R-:W-:Y:S02]  /*0240*/  ISETP.NE.AND P1, PT, R4, RZ, PT ;  /* 0x000000ff0400720c */ /* 0x000fe40003f25270 */
[----:B------:R-:W-:Y:S02]  /*0250*/  ISETP.GE.U32.AND P0, PT, R0, R7, PT ;  /* 0x000000070000720c */ /* 0x000fe40003f06070 */
[----:B------:R-:W-:-:S04]  /*0260*/  LOP3.LUT R0, R5, R4, RZ, 0x3c, !PT ;  /* 0x0000000405007212 */ /* 0x000fc800078e3cff */
[----:B------:R-:W-:Y:S01]  /*0270*/  ISETP.GE.AND P2, PT, R0, RZ, PT ;  /* 0x000000ff0000720c */ /* 0x000fe20003f46270 */
[----:B------:R-:W-:-:S06]  /*0280*/  VIADD R0, R52, 0x1f ;  /* 0x0000001f34007836 */ /* 0x000fcc0000000000 */
[----:B------:R-:W-:-:S04]  /*0290*/  @P0 VIADD R3, R3, 0x1 ;  /* 0x0000000103030836 */ /* 0x000fc80000000000 */
[----:B------:R-:W-:Y:S01]  /*02a0*/  IMAD.MOV.U32 R2, RZ, RZ, R3 ;  /* 0x000000ffff027224 */ /* 0x000fe200078e0003 */
[----:B------:R-:W-:-:S03]  /*02b0*/  SHF.R.S32.HI R3, RZ, 0x1f, R0 ;  /* 0x0000001fff037819 */ /* 0x000fc60000011400 */
[----:B------:R-:W-:Y:S01]  /*02c0*/  @!P2 IMAD.MOV R2, RZ, RZ, -R2 ;  /* 0x000000ffff02a224 */ /* 0x000fe200078e0a02 */
[----:B------:R-:W-:Y:S02]  /*02d0*/  @!P1 LOP3.LUT R2, RZ, R4, RZ, 0x33, !PT ;  /* 0x00000004ff029212 */ /* 0x000fe400078e33ff */
[----:B------:R-:W-:-:S03]  /*02e0*/  LEA.HI R3, R3, R0, RZ, 0x5 ;  /* 0x0000000003037211 */ /* 0x000fc600078f28ff */
[----:B------:R-:W-:Y:S02]  /*02f0*/  IMAD.SHL.U32 R6, R2, 0x8, RZ ;  /* 0x0000000802067824 */ /* 0x000fe400078e00ff */
[----:B------:R-:W-:-:S03]  /*0300*/  IMAD.MOV R2, RZ, RZ, -R2 ;  /* 0x000000ffff027224 */ /* 0x000fc600078e0a02 */
[----:B------:R-:W-:Y:S01]  /*0310*/  LEA.HI.SX32 R3, R3, -R6, 0x1b ;  /* 0x8000000603037211 */ /* 0x000fe200078fdaff */
[----:B------:R-:W-:-:S03]  /*0320*/  IMAD R4, R4, R2, R5 ;  /* 0x0000000204047224 */ /* 0x000fc600078e0205 */
[----:B------:R-:W-:Y:S02]  /*0330*/  VIMNMX R11, PT, PT, R3, 0x8, PT ;  /* 0x00000008030b7848 */ /* 0x000fe40003fe0100 */
[----:B------:R-:W-:Y:S02]  /*0340*/  IABS R9, R4 ;  /* 0x0000000400097213 */ /* 0x000fe40000000000 */
[----:B------:R-:W-:-:S04]  /*0350*/  IABS R7, R11 ;  /* 0x0000000b00077213 */ /* 0x000fc80000000000 */
[----:B------:R-:W1:Y:S08]  /*0360*/  I2F.RP R0, R7 ;  /* 0x0000000700007306 */ /* 0x000e700000209400 */
[----:B-1----:R-:W1:Y:S02]  /*0370*/  MUFU.RCP R0, R0 ;  /* 0x0000000000007308 */ /* 0x002e640000001000 */
[----:B-1----:R-:W-:-:S06]  /*0380*/  VIADD R3, R0, 0xffffffe ;  /* 0x0ffffffe00037836 */ /* 0x002fcc0000000000 */
[----:B------:R-:W1:Y:S02]  /*0390*/  F2I.FTZ.U32.TRUNC.NTZ R3, R3 ;  /* 0x0000000300037305 */ /* 0x000e64000021f000 */
[----:B-1----:R-:W-:-:S04]  /*03a0*/  IMAD.MOV R8, RZ, RZ, -R3 ;  /* 0x000000ffff087224 */ /* 0x002fc800078e0a03 */
[----:B------:R-:W-:Y:S01]  /*03b0*/  IMAD.MOV.U32 R2, RZ, RZ, R8 ;  /* 0x000000ffff027224 */ /* 0x000fe200078e0008 */
[----:B------:R-:W-:-:S03]  /*03c0*/  IABS R8, R11 ;  /* 0x0000000b00087213 */ /* 0x000fc60000000000 */
[----:B------:R-:W-:Y:S02]  /*03d0*/  IMAD R5, R2, R7, RZ ;  /* 0x0000000702057224 */ /* 0x000fe400078e02ff */
[----:B------:R-:W-:Y:S02]  /*03e0*/  IMAD.MOV.U32 R2, RZ, RZ, RZ ;  /* 0x000000ffff027224 */ /* 0x000fe400078e00ff */
[----:B------:R-:W-:Y:S02]  /*03f0*/  IMAD.MOV R0, RZ, RZ, -R8 ;  /* 0x000000ffff007224 */ /* 0x000fe400078e0a08 */
[----:B------:R-:W-:Y:S01]  /*0400*/  IMAD.HI.U32 R2, R3, R5, R2 ;  /* 0x0000000503027227 */ /* 0x000fe200078e0002 */
[----:B0-----:R-:W-:-:S05]  /*0410*/  LOP3.LUT R3, R29, 0x1f, RZ, 0xc0, !PT ;  /* 0x0000001f1d037812 */ /* 0x001fca00078ec0ff */
        /* <DEDUP_REMOVED lines=8> */
[----:B------:R-:W-:-:S07]  /*04a0*/  ISETP.GE.AND P2, PT, R0, RZ, PT ;  /* 0x000000ff0000720c */ /* 0x000fce0003f46270 */
[----:B------:R-:W-:-:S06]  /*04b0*/  @P0 VIADD R2, R2, 0x1 ;  /* 0x0000000102020836 */ /* 0x000fcc0000000000 */
[----:B------:R-:W-:Y:S01]  /*04c0*/  @!P2 IMAD.MOV R2, RZ, RZ, -R2 ;  /* 0x000000ffff02a224 */ /* 0x000fe200078e0a02 */
[----:B------:R-:W-:-:S05]  /*04d0*/  @!P1 LOP3.LUT R2, RZ, R11, RZ, 0x33, !PT ;  /* 0x0000000bff029212 */ /* 0x000fca00078e33ff */
[----:B------:R-:W-:-:S04]  /*04e0*/  IMAD.MOV R0, RZ, RZ, -R2 ;  /* 0x000000ffff007224 */ /* 0x000fc800078e0a02 */
[----:B------:R-:W-:Y:S01]  /*04f0*/  IMAD R0, R11, R0, R4 ;  /* 0x000000000b007224 */ /* 0x000fe200078e0204 */
[----:B------:R-:W-:-:S03]  /*0500*/  SHF.R.U32.HI R4, RZ, 0x5, R29 ;  /* 0x00000005ff047819 */ /* 0x000fc6000001161d */
[----:B------:R-:W-:Y:S01]  /*0510*/  IMAD.IADD R0, R6, 0x1, R0 ;  /* 0x0000000106007824 */ /* 0x000fe200078e0200 */
[----:B------:R-:W-:-:S03]  /*0520*/  SGXT.U32 R80, R4, 0x2 ;  /* 0x000000020450781a */ /* 0x000fc60000000000 */
[----:B------:R-:W-:Y:S01]  /*0530*/  IMAD R28, R0, 0x20, R3 ;  /* 0x00000020001c7824 */ /* 0x000fe200078e0203 */
[----:B------:R-:W-:Y:S01]  /*0540*/  LOP3.LUT R82, R80, 0x4, RZ, 0xfc, !PT ;  /* 0x0000000450527812 */ /* 0x000fe200078efcff */
[----:B------:R-:W-:Y:S01]  /*0550*/  IMAD.SHL.U32 R0, R2, 0x200, RZ ;  /* 0x0000020002007824 */ /* 0x000fe200078e00ff */
[C---:B------:R-:W-:Y:S02]  /*0560*/  LOP3.LUT R84, R80.reuse, 0x8, RZ, 0xfc, !PT ;  /* 0x0000000850547812 */ /* 0x040fe400078efcff */
[----:B------:R0:W-:Y:S01]  /*0570*/  STL [R1+0x84], R28 ;  /* 0x0000841c01007387 */ /* 0x0001e20000100800 */
[----:B------:R-:W-:Y:S01]  /*0580*/  LOP3.LUT R86, R80, 0xc, RZ, 0xfc, !PT ;  /* 0x0000000c50567812 */ /* 0x000fe200078efcff */
[----:B----4-:R-:W-:Y:S06]  /*0590*/  BRA.U UP0, `(.L_x_0) ;  /* 0x00000001008c7547 */ /* 0x010fec000b800000 */
[----:B------:R-:W-:Y:S01]  /*05a0*/  IMAD.SHL.U32 R2, R29, 0x20, RZ ;  /* 0x000000201d027824 */ /* 0x000fe200078e00ff */
[----:B------:R-:W-:Y:S02]  /*05b0*/  CS2R R32, SRZ ;  /* 0x0000000000207805 */ /* 0x000fe4000001ff00 */
[----:B------:R-:W-:Y:S02]  /*05c0*/  CS2R R34, SRZ ;  /* 0x0000000000227805 */ /* 0x000fe4000001ff00 */
[----:B------:R-:W-:Y:S02]  /*05d0*/  CS2R R40, SRZ ;  /* 0x0000000000287805 */ /* 0x000fe4000001ff00 */
[----:B------:R-:W-:Y:S01]  /*05e0*/  CS2R R42, SRZ ;  /* 0x00000000002a7805 */ /* 0x000fe2000001ff00 */
[----:B------:R1:W-:Y:S01]  /*05f0*/  STL [R1+0x88], R2 ;  /* 0x0000880201007387 */ /* 0x0003e20000100800 */
[----:B------:R-:W-:Y:S02]  /*0600*/  CS2R R44, SRZ ;  /* 0x00000000002c7805 */ /* 0x000fe4000001ff00 */
[----:B------:R-:W-:-:S02]  /*0610*/  CS2R R46, SRZ ;  /* 0x00000000002e7805 */ /* 0x000fc4000001ff00 */
[----:B------:R-:W-:Y:S02]  /*0620*/  CS2R R48, SRZ ;  /* 0x0000000000307805 */ /* 0x000fe4000001ff00 */
[----:B------:R-:W-:Y:S02]  /*0630*/  CS2R R50, SRZ ;  /* 0x0000000000327805 */ /* 0x000fe4000001ff00 */
[----:B------:R-:W-:Y:S02]  /*0640*/  CS2R R96, SRZ ;  /* 0x0000000000607805 */ /* 0x000fe4000001ff00 */
[----:B------:R-:W-:Y:S02]  /*0650*/  CS2R R98, SRZ ;  /* 0x0000000000627805 */ /* 0x000fe4000001ff00 */
        /* <DEDUP_REMOVED lines=21> */
[----:B------:R-:W-:Y:S01]  /*07b0*/  CS2R R14, SRZ ;  /* 0x00000000000e7805 */ /* 0x000fe2000001ff00 */
[----:B-1----:R-:W-:Y:S06]  /*07c0*/  BRA `(.L_x_1) ;  /* 0x0000007c00ac7947 */ /* 0x002fec0003800000 */
.L_x_0:
[----:B------:R-:W-:Y:S01]  /*07d0*/  IABS R13, R52 ;  /* 0x00000034000d7213 */ /* 0x000fe20000000000 */
[C---:B------:R-:W-:Y:S01]  /*07e0*/  IMAD.SHL.U32 R70, R29.reuse, 0x20, RZ ;  /* 0x000000201d467824 */ /* 0x040fe200078e00ff */
[----:B------:R-:W-:Y:S01]  /*07f0*/  IABS R4, R53 ;  /* 0x0000003500047213 */ /* 0x000fe20000000000 */
[----:B------:R-:W1:Y:S01]  /*0800*/  LDCU.128 UR12, c[0x0][0x380] ;  /* 0x00007000ff0c77ac */ /* 0x000e620008000c00 */
[----:B------:R-:W2:Y:S01]  /*0810*/  I2F.RP R8, R13 ;  /* 0x0000000d00087306 */ /* 0x000ea20000209400 */
[----:B------:R-:W-:Y:S01]  /*0820*/  IABS R78, R28 ;  /* 0x0000001c004e7213 */ /* 0x000fe20000000000 */
[----:B------:R3:W-:Y:S01]  /*0830*/  STL [R1+0x88], R70 ;  /* 0x0000884601007387 */ /* 0x0007e20000100800 */
[----:B------:R-:W-:Y:S01]  /*0840*/  ISETP.GE.AND P1, PT, R28, RZ, PT ;  /* 0x000000ff1c00720c */ /* 0x000fe20003f26270 */
[----:B------:R-:W4:Y:S01]  /*0850*/  LDCU UR10, c[0x0][0x3b0] ;  /* 0x00007600ff0a77ac */ /* 0x000f220008000800 */
[----:B------:R-:W-:Y:S01]  /*0860*/  LEA.HI R60, R29, R0, RZ, 0x1c ;  /* 0x000000001d3c7211 */ /* 0x000fe200078fe0ff */
[----:B------:R-:W5:Y:S01]  /*0870*/  LDC R196, c[0x0][0x3ac] ;  /* 0x0000eb00ffc47b82 */ /* 0x000f620000000800 */
[----:B------:R-:W-:Y:S01]  /*0880*/  CS2R R104, SRZ ;  /* 0x0000000000687805 */ /* 0x000fe2000001ff00 */
[----:B------:R-:W0:Y:S01]  /*0890*/  I2F.RP R5, R4 ;  /* 0x0000000400057306 */ /* 0x000e220000209400 */
[----:B------:R-:W-:Y:S01]  /*08a0*/  USHF.R.S32.HI UR6, URZ, 0x1f, UR4 ;  /* 0x0000001fff067899 */ /* 0x000fe20008011404 */
[----:B------:R-:W-:Y:S01]  /*08b0*/  VIADD R68, R60, 0x78 ;  /* 0x000000783c447836 */ /* 0x000fe20000000000 */
[----:B------:R-:W-:-:S02]  /*08c0*/  CS2R R106, SRZ ;  /* 0x00000000006a7805 */ /* 0x000fc4000001ff00 */
[----:B------:R-:W-:Y:S01]  /*08d0*/  CS2R R108, SRZ ;  /* 0x00000000006c7805 */ /* 0x000fe2000001ff00 */
[----:B------:R-:W-:Y:S01]  /*08e0*/  ULEA.HI UR6, UR6, UR4, URZ, 0x4 ;  /* 0x0000000406067291 */ /* 0x000fe2000f8f20ff */
[----:B------:R-:W-:Y:S02]  /*08f0*/  CS2R R110, SRZ ;  /* 0x00000000006e7805 */ /* 0x000fe4000001ff00 */
[----:B------:R-:W-:Y:S01]  /*0900*/  CS2R R112, SRZ ;  /* 0x0000000000707805 */ /* 0x000fe2000001ff00 */
[----:B--2---:R-:W2:Y:S01]  /*0910*/  MUFU.RCP R8, R8 ;  /* 0x0000000800087308 */ /* 0x004ea20000001000 */
[----:B------:R-:W-:Y:S02]  /*0920*/  CS2R R114, SRZ ;  /* 0x0000000000727805 */ /* 0x000fe4000001ff00 */
[----:B------:R-:W-:Y:S02]  /*0930*/  CS2R R116, SRZ ;  /* 0x0000000000747805 */ /* 0x000fe4000001ff00 */
[----:B------:R-:W-:-:S02]  /*0940*/  CS2R R118, SRZ ;  /* 0x0000000000767805 */ /* 0x000fc4000001ff00 */
[----:B------:R-:W-:Y:S02]  /*0950*/  CS2R R120, SRZ ;  /* 0x0000000000787805 */ /* 0x000fe4000001ff00 */
[----:B------:R-:W-:Y:S02]  /*0960*/  CS2R R122, SRZ ;  /* 0x00000000007a7805 */ /* 0x000fe4000001ff00 */
[----:B------:R-:W-:Y:S02]  /*0970*/  CS2R R124, SRZ ;  /* 0x00000000007c7805 */ /* 0x000fe4000001ff00 */
[----:B------:R-:W-:Y:S01]  /*0980*/  CS2R R126, SRZ ;  /* 0x00000000007e7805 */ /* 0x000fe2000001ff00 */
[----:B0-----:R-:W0:Y:S01]  /*0990*/  MUFU.RCP R5, R5 ;  /* 0x0000000500057308 */ /* 0x001e220000001000 */
[----:B------:R-:W-:Y:S02]  /*09a0*/  CS2R R128, SRZ ;  /* 0x0000000000807805 */ /* 0x000fe4000001ff00 */
[----:B------:R-:W-:-:S02]  /*09b0*/  CS2R R130, SRZ ;  /* 0x0000000000827805 */ /* 0x000fc4000001ff00 */
[----:B------:R-:W-:Y:S02]  /*09c0*/  CS2R R132, SRZ ;  /* 0x0000000000847805 */ /* 0x000fe4000001ff00 */
[----:B------:R-:W-:Y:S02]  /*09d0*/  CS2R R134, SRZ ;  /* 0x0000000000867805 */ /* 0x000fe4000001ff00 */
[----:B------:R-:W-:Y:S02]  /*09e0*/  CS2R R136, SRZ ;  /* 0x0000000000887805 */ /* 0x000fe4000001ff00 */
[----:B------:R-:W-:Y:S02]  /*09f0*/  CS2R R138, SRZ ;  /* 0x00000000008a7805 */ /* 0x000fe4000001ff00 */
[----:B------:R-:W-:Y:S02]  /*0a00*/  CS2R R140, SRZ ;  /* 0x00000000008c7805 */ /* 0x000fe4000001ff00 */
[----:B------:R-:W-:Y:S01]  /*0a10*/  CS2R R142, SRZ ;  /* 0x00000000008e7805 */ /* 0x000fe2000001ff00 */
[----:B--2---:R-:W-:Y:S01]  /*0a20*/  VIADD R2, R8, 0xffffffe ;  /* 0x0ffffffe08027836 */ /* 0x004fe20000000000 */
[----:B------:R-:W-:-:S02]  /*0a30*/  SHF.R.U32.HI R8, RZ, 0x4, R29 ;  /* 0x00000004ff087819 */ /* 0x000fc4000001161d */
[----:B------:R-:W-:Y:S02]  /*0a40*/  CS2R R144, SRZ ;  /* 0x0000000000907805 */ /* 0x000fe4000001ff00 */
[----:B------:R-:W-:Y:S01]  /*0a50*/  CS2R R146, SRZ ;  /* 0x0000000000927805 */ /* 0x000fe2000001ff00 */
[----:B------:R2:W1:Y:S01]  /*0a60*/  F2I.FTZ.U32.TRUNC.NTZ R3, R2 ;  /* 0x0000000200037305 */ /* 0x000462000021f000 */
[----:B------:R-:W-:Y:S02]  /*0a70*/  CS2R R160, SRZ ;  /* 0x0000000000a07805 */ /* 0x000fe4000001ff00 */
[----:B------:R-:W-:Y:S02]  /*0a80*/  CS2R R162, SRZ ;  /* 0x0000000000a27805 */ /* 0x000fe4000001ff00 */
[----:B------:R-:W-:Y:S01]  /*0a90*/  CS2R R96, SRZ ;  /* 0x0000000000607805 */ /* 0x000fe2000001ff00 */
[----:B0-----:R-:W-:Y:S01]  /*0aa0*/  VIADD R6, R5, 0xffffffe ;  /* 0x0ffffffe05067836 */ /* 0x001fe20000000000 */
[----:B------:R-:W-:-:S02]  /*0ab0*/  CS2R R98, SRZ ;  /* 0x0000000000627805 */ /* 0x000fc4000001ff00 */
[----:B------:R-:W-:Y:S02]  /*0ac0*/  CS2R R100, SRZ ;  /* 0x0000000000647805 */ /* 0x000fe4000001ff00 */
[----:B------:R-:W-:Y:S01]  /*0ad0*/  CS2R R102, SRZ ;  /* 0x0000000000667805 */ /* 0x000fe2000001ff00 */
[----:B------:R0:W3:Y:S01]  /*0ae0*/  F2I.FTZ.U32.TRUNC.NTZ R7, R6 ;  /* 0x0000000600077305 */ /* 0x0000e2000021f000 */
[----:B--2---:R-:W-:Y:S01]  /*0af0*/  IMAD.MOV.U32 R2, RZ, RZ, RZ ;  /* 0x000000ffff027224 */ /* 0x004fe200078e00ff */
[----:B------:R-:W-:Y:S02]  /*0b00*/  CS2R R152, SRZ ;  /* 0x0000000000987805 */ /* 0x000fe4000001ff00 */
[----:B------:R-:W-:Y:S01]  /*0b10*/  CS2R R154, SRZ ;  /* 0x00000000009a7805 */ /* 0x000fe2000001ff00 */
[----:B------:R-:W-:Y:S01]  /*0b20*/  USHF.R.S32.HI UR6, URZ, 0x4, UR6 ;  /* 0x00000004ff067899 */ /* 0x000fe20008011406 */
[----:B-1----:R-:W-:Y:S02]  /*0b30*/  IMAD.MOV R10, RZ, RZ, -R3 ;  /* 0x000000ffff0a7224 */ /* 0x002fe400078e0a03 */
[----:B0-----:R-:W-:-:S02]  /*0b40*/  IMAD.MOV.U32 R6, RZ, RZ, RZ ;  /* 0x000000ffff067224 */ /* 0x001fc400078e00ff */
[----:B------:R-:W-:-:S04]  /*0b50*/  IMAD R9, R10, R13, RZ ;  /* 0x0000000d0a097224 */ /* 0x000fc800078e02ff */
[----:B------:R-:W-:Y:S01]  /*0b60*/  IMAD.HI.U32 R5, R3, R9, R2 ;  /* 0x0000000903057227 */ /* 0x000fe200078e0002 */
[----:B------:R-:W-:-:S03]  /*0b70*/  SGXT.U32 R3, R8, 0x3 ;  /* 0x000000030803781a */ /* 0x000fc60000000000 */
[----:B---3--:R-:W-:Y:S01]  /*0b80*/  IMAD.MOV R8, RZ, RZ, -R7 ;  /* 0x000000ffff087224 */ /* 0x008fe200078e0a07 */
[----:B------:R-:W-:Y:S01]  /*0b90*/  LOP3.LUT R2, R0, R3, RZ, 0xfc, !PT ;  /* 0x0000000300027212 */ /* 0x000fe200078efcff */
[----:B------:R-:W-:-:S03]  /*0ba0*/  IMAD.HI.U32 R5, R5, R78, RZ ;  /* 0x0000004e05057227 */ /* 0x000fc600078e00ff */
[C---:B------:R-:W-:Y:S01]  /*0bb0*/  LOP3.LUT R9, R2.reuse, 0x1f0, RZ, 0xfc, !PT ;  /* 0x000001f002097812 */ /* 0x040fe200078efcff */
[----:B------:R-:W-:Y:S01]  /*0bc0*/  IMAD.MOV.U32 R3, RZ, RZ, R8 ;  /* 0x000000ffff037224 */ /* 0x000fe200078e0008 */
[C---:B------:R-:W-:Y:S01]  /*0bd0*/  LOP3.LUT R14, R2.reuse, 0x1e8, RZ, 0xfc, !PT ;  /* 0x000001e8020e7812 */ /* 0x040fe200078efcff */
[----:B------:R-:W-:Y:S01]  /*0be0*/  IMAD.MOV R5, RZ, RZ, -R5 ;  /* 0x000000ffff057224 */ /* 0x000fe200078e0a05 */
[----:B------:R-:W-:Y:S01]  /*0bf0*/  IABS R8, R9 ;  /* 0x0000000900087213 */ /* 0x000fe20000000000 */
[----:B------:R-:W-:Y:S01]  /*0c00*/  IMAD R3, R3, R4, RZ ;  /* 0x0000000403037224 */ /* 0x000fe200078e02ff */
[----:B------:R-:W-:Y:S01]  /*0c10*/  ISETP.GE.AND P5, PT, R9, RZ, PT ;  /* 0x000000ff0900720c */ /* 0x000fe20003fa6270 */
[----:B------:R-:W-:Y:S01]  /*0c20*/  IMAD R78, R13, R5, R78 ;  /* 0x000000050d4e7224 */ /* 0x000fe200078e024e */
[----:B------:R-:W-:Y:S01]  /*0c30*/  IABS R5, R14 ;  /* 0x0000000e00057213 */ /* 0x000fe20000000000 */
[----:B------:R-:W-:Y:S01]  /*0c40*/  IMAD.HI.U32 R3, R7, R3, R6 ;  /* 0x0000000307037227 */ /* 0x000fe200078e0006 */
[----:B------:R-:W-:-:S02]  /*0c50*/  LOP3.LUT R15, R2, 0x1e0, RZ, 0xfc, !PT ;  /* 0x000001e0020f7812 */ /* 0x000fc400078efcff */
[----:B------:R-:W-:Y:S01]  /*0c60*/  ISETP.GT.U32.AND P0, PT, R13, R78, PT ;  /* 0x0000004e0d00720c */ /* 0x000fe20003f04070 */
[----:B------:R-:W-:Y:S01]  /*0c70*/  IMAD.MOV.U32 R7, RZ, RZ, R8 ;  /* 0x000000ffff077224 */ /* 0x000fe200078e0008 */
[C---:B------:R-:W-:Y:S01]  /*0c80*/  LOP3.LUT R16, R2.reuse, 0x1d8, RZ, 0xfc, !PT ;  /* 0x000001d802107812 */ /* 0x040fe200078efcff */
[----:B------:R-:W-:Y:S01]  /*0c90*/  IMAD.MOV.U32 R8, RZ, RZ, R5 ;  /* 0x000000ffff087224 */ /* 0x000fe200078e0005 */
[----:B------:R-:W-:Y:S01]  /*0ca0*/  IABS R10, R15 ;  /* 0x0000000f000a7213 */ /* 0x000fe20000000000 */
[C---:B------:R-:W-:Y:S01]  /*0cb0*/  IMAD.HI.U32 R5, R3.reuse, R7, RZ ;  /* 0x0000000703057227 */ /* 0x040fe200078e00ff */
[----:B------:R-:W-:Y:S02]  /*0cc0*/  IABS R11, R16 ;  /* 0x00000010000b7213 */ /* 0x000fe40000000000 */
[C---:B------:R-:W-:Y:S01]  /*0cd0*/  LOP3.LUT R18, R2.reuse, 0x1c8, RZ, 0xfc, !PT ;  /* 0x000001c802127812 */ /* 0x040fe200078efcff */
[----:B------:R-:W-:Y:S01]  /*0ce0*/  IMAD.HI.U32 R6, R3, R8, RZ ;  /* 0x0000000803067227 */ /* 0x000fe200078e00ff */
[----:B------:R-:W-:-:S02]  /*0cf0*/  LOP3.LUT R17, R2, 0x1d0, RZ, 0xfc, !PT ;  /* 0x000001d002117812 */ /* 0x000fc400078efcff */
[C---:B------:R-:W-:Y:S01]  /*0d00*/  LOP3.LUT R19, R2.reuse, 0x1b0, RZ, 0xfc, !PT ;  /* 0x000001b002137812 */ /* 0x040fe200078efcff */
[----:B------:R-:W-:Y:S01]  /*0d10*/  IMAD.MOV R9, RZ, RZ, -R6 ;  /* 0x000000ffff097224 */ /* 0x000fe200078e0a06 */
[----:B------:R-:W-:Y:S01]  /*0d20*/  IABS R12, R17 ;  /* 0x00000011000c7213 */ /* 0x000fe20000000000 */
[----:B------:R-:W-:Y:S01]  /*0d30*/  IMAD.MOV R5, RZ, RZ, -R5 ;  /* 0x000000ffff057224 */ /* 0x000fe200078e0a05 */
[----:B------:R-:W-:Y:S01]  /*0d40*/  LOP3.LUT R23, R2, 0x190, RZ, 0xfc, !PT ;  /* 0x0000019002177812 */ /* 0x000fe200078efcff */
[C---:B------:R-:W-:Y:S01]  /*0d50*/  IMAD R6, R4.reuse, R9, R8 ;  /* 0x0000000904067224 */ /* 0x040fe200078e0208 */
[----:B------:R-:W-:Y:S01]  /*0d60*/  IABS R9, R18 ;  /* 0x0000001200097213 */ /* 0x000fe20000000000 */
[----:B------:R-:W-:Y:S01]  /*0d70*/  IMAD R5, R4, R5, R7 ;  /* 0x0000000504057224 */ /* 0x000fe200078e0207 */
[----:B------:R-:W-:Y:S01]  /*0d80*/  LOP3.LUT R25, R2, 0x180, RZ, 0xfc, !PT ;  /* 0x0000018002197812 */ /* 0x000fe200078efcff */
[----:B------:R-:W-:Y:S01]  /*0d90*/  IMAD.HI.U32 R7, R3, R10, RZ ;  /* 0x0000000a03077227 */ /* 0x000fe200078e00ff */
[----:B------:R-:W-:-:S02]  /*0da0*/  ISETP.GT.U32.AND P4, PT, R4, R6, PT ;  /* 0x000000060400720c */ /* 0x000fc40003f84070 */
[----:B------:R-:W-:Y:S01]  /*0db0*/  ISETP.GT.U32.AND P2, PT, R4, R5, PT ;  /* 0x000000050400720c */ /* 0x000fe20003f44070 */
[----:B------:R-:W-:Y:S01]  /*0dc0*/  @!P0 IMAD.IADD R78, R78, 0x1, -R13 ;  /* 0x000000014e4e8824 */ /* 0x000fe200078e0a0d */
[C---:B------:R-:W-:Y:S01]  /*0dd0*/  LOP3.LUT R26, R2.reuse, 0x170, RZ, 0xfc, !PT ;  /* 0x00000170021a7812 */ /* 0x040fe200078efcff */
[----:B------:R-:W-:Y:S01]  /*0de0*/  IMAD.HI.U32 R8, R3, R11, RZ ;  /* 0x0000000b03087227 */ /* 0x000fe200078e00ff */
[----:B------:R-:W-:Y:S02]  /*0df0*/  IABS R21, R25 ;  /* 0x0000001900157213 */ /* 0x000fe40000000000 */
[----:B------:R-:W-:Y:S01]  /*0e00*/  ISETP.GT.U32.AND P0, PT, R13, R78, PT ;  /* 0x0000004e0d00720c */ /* 0x000fe20003f04070 */
[----:B------:R-:W-:Y:S01]  /*0e10*/  IMAD.MOV R7, RZ, RZ, -R7 ;  /* 0x000000ffff077224 */ /* 0x000fe200078e0a07 */
[----:B------:R-:W-:Y:S01]  /*0e20*/  IABS R22, R26 ;  /* 0x0000001a00167213 */ /* 0x000fe20000000000 */
[----:B------:R-:W-:Y:S01]  /*0e30*/  IMAD.MOV R8, RZ, RZ, -R8 ;  /* 0x000000ffff087224 */ /* 0x000fe200078e0a08 */
[----:B------:R-:W-:Y:S01]  /*0e40*/  LOP3.LUT R24, R2, 0x188, RZ, 0xfc, !PT ;  /* 0x0000018802187812 */ /* 0x000fe200078efcff */
[----:B------:R-:W-:Y:S01]  /*0e50*/  IMAD R7, R4, R7, R10 ;  /* 0x0000000704077224 */ /* 0x000fe200078e020a */
[----:B------:R-:W-:Y:S01]  /*0e60*/  LOP3.LUT R30, R2, 0x150, RZ, 0xfc, !PT ;  /* 0x00000150021e7812 */ /* 0x000fe200078efcff */
[----:B------:R-:W-:Y:S01]  /*0e70*/  IMAD R8, R4, R8, R11 ;  /* 0x0000000804087224 */ /* 0x000fe200078e020b */
[----:B------:R-:W-:Y:S01]  /*0e80*/  IABS R20, R24 ;  /* 0x0000001800147213 */ /* 0x000fe20000000000 */
[--C-:B------:R-:W-:Y:S01]  /*0e90*/  @!P4 IMAD.IADD R6, R6, 0x1, -R4.reuse ;  /* 0x000000010606c824 */ /* 0x100fe200078e0a04 */
[C---:B------:R-:W-:Y:S01]  /*0ea0*/  ISETP.GT.U32.AND P6, PT, R4.reuse, R7, PT ;  /* 0x000000070400720c */ /* 0x040fe20003fc4070 */
[----:B------:R-:W-:Y:S01]  /*0eb0*/  IMAD.MOV.U32 R11, RZ, RZ, R9 ;  /* 0x000000ffff0b7224 */ /* 0x000fe200078e0009 */
[C---:B------:R-:W-:Y:S01]  /*0ec0*/  ISETP.GT.U32.AND P3, PT, R4.reuse, R8, PT ;  /* 0x000000080400720c */ /* 0x040fe20003f64070 */
[----:B------:R-:W-:Y:S01]  /*0ed0*/  @!P2 IMAD.IADD R5, R5, 0x1, -R4 ;  /* 0x000000010505a824 */ /* 0x000fe200078e0a04 */
[----:B------:R-:W-:Y:S01]  /*0ee0*/  ISETP.GT.U32.AND P4, PT, R4, R6, PT ;  /* 0x000000060400720c */ /* 0x000fe20003f84070 */
[----:B------:R-:W-:Y:S01]  /*0ef0*/  IMAD.HI.U32 R10, R3, R11, RZ ;  /* 0x0000000b030a7227 */ /* 0x000fe200078e00ff */
[----:B------:R-:W-:-:S02]  /*0f00*/  LOP3.LUT R31, R2, 0x148, RZ, 0xfc, !PT ;  /* 0x00000148021f7812 */ /* 0x000fc400078efcff */
[----:B------:R-:W-:Y:S01]  /*0f10*/  ISETP.GT.U32.AND P2, PT, R4, R5, PT ;  /* 0x000000050400720c */ /* 0x000fe20003f44070 */
[----:B------:R-:W-:Y:S01]  /*0f20*/  @!P0 IMAD.IADD R78, R78, 0x1, -R13 ;  /* 0x000000014e4e8824 */ /* 0x000fe200078e0a0d */
[----:B------:R-:W-:Y:S01]  /*0f30*/  ISETP.NE.AND P0, PT, R52, RZ, PT ;  /* 0x000000ff3400720c */ /* 0x000fe20003f05270 */
[----:B------:R-:W-:Y:S01]  /*0f40*/  IMAD.HI.U32 R9, R3, R12, RZ ;  /* 0x0000000c03097227 */ /* 0x000fe200078e00ff */
[C---:B------:R-:W-:Y:S02]  /*0f50*/  LOP3.LUT R27, R2.reuse, 0x158, RZ, 0xfc, !PT ;  /* 0x00000158021b7812 */ /* 0x040fe400078efcff */
[----:B------:R-:W-:Y:S01]  /*0f60*/  IABS R28, R31 ;  /* 0x0000001f001c7213 */ /* 0x000fe20000000000 */
[----:B------:R-:W-:Y:S01]  /*0f70*/  IMAD.MOV R10, RZ, RZ, -R10 ;  /* 0x000000ffff0a7224 */ /* 0x000fe200078e0a0a */
[C---:B------:R-:W-:Y:S01]  /*0f80*/  LOP3.LUT R32, R2.reuse, 0x140, RZ, 0xfc, !PT ;  /* 0x0000014002207812 */ /* 0x040fe200078efcff */
[----:B------:R-:W-:Y:S01]  /*0f90*/  IMAD.MOV R9, RZ, RZ, -R9 ;  /* 0x000000ffff097224 */ /* 0x000fe200078e0a09 */
[----:B------:R-:W-:Y:S01]  /*0fa0*/  LOP3.LUT R33, R2, 0x130, RZ, 0xfc, !PT ;  /* 0x0000013002217812 */ /* 0x000fe200078efcff */
[----:B------:R-:W-:Y:S01]  /*0fb0*/  IMAD R10, R4, R10, R11 ;  /* 0x0000000a040a7224 */ /* 0x000fe200078e020b */
[C---:B------:R-:W-:Y:S01]  /*0fc0*/  LOP3.LUT R34, R2.reuse, 0x128, RZ, 0xfc, !PT ;  /* 0x0000012802227812 */ /* 0x040fe200078efcff */
[----:B------:R-:W-:Y:S01]  /*0fd0*/  @!P6 IMAD.IADD R7, R7, 0x1, -R4 ;  /* 0x000000010707e824 */ /* 0x000fe200078e0a04 */
[----:B------:R-:W-:Y:S01]  /*0fe0*/  LOP3.LUT R35, R2, 0x120, RZ, 0xfc, !PT ;  /* 0x0000012002237812 */ /* 0x000fe200078efcff */
[----:B------:R-:W-:Y:S01]  /*0ff0*/  IMAD R9, R4, R9, R12 ;  /* 0x0000000904097224 */ /* 0x000fe200078e020c */
[----:B------:R-:W-:Y:S01]  /*1000*/  LOP3.LUT R12, R2, 0x1c0, RZ, 0xfc, !PT ;  /* 0x000001c0020c7812 */ /* 0x000fe200078efcff */
[--C-:B------:R-:W-:Y:S01]  /*1010*/  @!P3 IMAD.IADD R8, R8, 0x1, -R4.reuse ;  /* 0x000000010808b824 */ /* 0x100fe200078e0a04 */
[----:B------:R-:W-:Y:S01]  /*1020*/  ISETP.GT.U32.AND P3, PT, R4, R7, PT ;  /* 0x000000070400720c */ /* 0x000fe20003f64070 */
[----:B------:R-:W-:Y:S01]  /*1030*/  @!P4 IMAD.IADD R6, R6, 0x1, -R4 ;  /* 0x000000010606c824 */ /* 0x000fe200078e0a04 */
[----:B------:R-:W-:Y:S01]  /*1040*/  ISETP.GT.U32.AND P4, PT, R4, R10, PT ;  /* 0x0000000a0400720c */ /* 0x000fe20003f84070 */
[----:B------:R-:W-:Y:S01]  /*1050*/  @!P1 IMAD.MOV R78, RZ, RZ, -R78 ;  /* 0x000000ffff4e9224 */ /* 0x000fe200078e0a4e */
[----:B------:R-:W-:Y:S01]  /*1060*/  @!P0 LOP3.LUT R78, RZ, R52, RZ, 0x33, !PT ;  /* 0x00000034ff4e8212 */ /* 0x000fe200078e33ff */
[----:B------:R-:W-:Y:S01]  /*1070*/  @!P2 IMAD.IADD R5, R5, 0x1, -R4 ;  /* 0x000000010505a824 */ /* 0x000fe200078e0a04 */
[----:B------:R-:W-:-:S02]  /*1080*/  ISETP.GE.AND P0, PT, R15, RZ, PT ;  /* 0x000000ff0f00720c */ /* 0x000fc40003f06270 */
[C---:B------:R-:W-:Y:S01]  /*1090*/  ISETP.GT.U32.AND P2, PT, R4.reuse, R9, PT ;  /* 0x000000090400720c */ /* 0x040fe20003f44070 */
[----:B------:R-:W-:Y:S01]  /*10a0*/  @!P5 IMAD.MOV R5, RZ, RZ, -R5 ;  /* 0x000000ffff05d224 */ /* 0x000fe200078e0a05 */
[----:B------:R-:W-:Y:S02]  /*10b0*/  ISETP.GT.U32.AND P6, PT, R4, R8, PT ;  /* 0x000000080400720c */ /* 0x000fe40003fc4070 */
[----:B------:R-:W-:Y:S01]  /*10c0*/  IABS R13, R12 ;  /* 0x0000000c000d7213 */ /* 0x000fe20000000000 */
[--C-:B------:R-:W-:Y:S01]  /*10d0*/  @!P3 IMAD.IADD R7, R7, 0x1, -R4.reuse ;  /* 0x000000010707b824 */ /* 0x100fe200078e0a04 */
[----:B------:R-:W-:Y:S01]  /*10e0*/  ISETP.GE.AND P1, PT, R14, RZ, PT ;  /* 0x000000ff0e00720c */ /* 0x000fe20003f26270 */
[----:B------:R-:W-:Y:S01]  /*10f0*/  @!P4 IMAD.IADD R10, R10, 0x1, -R4 ;  /* 0x000000010a0ac824 */ /* 0x000fe200078e0a04 */
[----:B------:R-:W-:Y:S01]  /*1100*/  ISETP.GE.AND P5, PT, R16, RZ, PT ;  /* 0x000000ff1000720c */ /* 0x000fe20003fa6270 */
[----:B------:R-:W-:Y:S01]  /*1110*/  IMAD.HI.U32 R11, R3, R13, RZ ;  /* 0x0000000d030b7227 */ /* 0x000fe200078e00ff */
[----:B------:R-:W-:-:S02]  /*1120*/  IABS R14, R19 ;  /* 0x00000013000e7213 */ /* 0x000fc40000000000 */
[----:B------:R-:W-:Y:S01]  /*1130*/  ISETP.GE.AND P3, PT, R17, RZ, PT ;  /* 0x000000ff1100720c */ /* 0x000fe20003f66270 */
[----:B------:R-:W-:Y:S01]  /*1140*/  IMAD.MOV R11, RZ, RZ, -R11 ;  /* 0x000000ffff0b7224 */ /* 0x000fe200078e0a0b */
[----:B------:R-:W-:Y:S01]  /*1150*/  ISETP.GE.AND P4, PT, R19, RZ, PT ;  /* 0x000000ff1300720c */ /* 0x000fe20003f86270 */
[--C-:B------:R-:W-:Y:S01]  /*1160*/  @!P2 IMAD.IADD R9, R9, 0x1, -R4.reuse ;  /* 0x000000010909a824 */ /* 0x100fe200078e0a04 */
[----:B------:R-:W-:Y:S01]  /*1170*/  ISETP.GE.AND P2, PT, R12, RZ, PT ;  /* 0x000000ff0c00720c */ /* 0x000fe20003f46270 */
[----:B------:R-:W-:Y:S01]  /*1180*/  @!P0 IMAD.MOV R7, RZ, RZ, -R7 ;  /* 0x000000ffff078224 */ /* 0x000fe200078e0a07 */
[----:B------:R-:W-:Y:S01]  /*1190*/  ISETP.GT.U32.AND P0, PT, R4, R10, PT ;  /* 0x0000000a0400720c */ /* 0x000fe20003f04070 */
[----:B------:R-:W-:Y:S01]  /*11a0*/  @!P6 IMAD.IADD R8, R8, 0x1, -R4 ;  /* 0x000000010808e824 */ /* 0x000fe200078e0a04 */
[----:B------:R-:W-:Y:S01]  /*11b0*/  ISETP.GE.AND P6, PT, R18, RZ, PT ;  /* 0x000000ff1200720c */ /* 0x000fe20003fc6270 */
[----:B------:R-:W-:Y:S01]  /*11c0*/  IMAD R11, R4, R11, R13 ;  /* 0x0000000b040b7224 */ /* 0x000fe200078e020d */
[C---:B------:R-:W-:Y:S01]  /*11d0*/  LOP3.LUT R13, R2.reuse, 0x1a8, RZ, 0xfc, !PT ;  /* 0x000001a8020d7812 */ /* 0x040fe200078efcff */
[----:B------:R-:W-:Y:S01]  /*11e0*/  IMAD.HI.U32 R12, R3, R14, RZ ;  /* 0x0000000e030c7227 */ /* 0x000fe200078e00ff */
[----:B------:R-:W-:-:S02]  /*11f0*/  LOP3.LUT R19, R2, 0x198, RZ, 0xfc, !PT ;  /* 0x0000019802137812 */ /* 0x000fc400078efcff */
[----:B------:R-:W-:Y:S01]  /*1200*/  IABS R16, R13 ;  /* 0x0000000d00107213 */ /* 0x000fe20000000000 */
[----:B------:R-:W-:Y:S01]  /*1210*/  @!P1 IMAD.MOV R6, RZ, RZ, -R6 ;  /* 0x000000ffff069224 */ /* 0x000fe200078e0a06 */
[C---:B------:R-:W-:Y:S01]  /*1220*/  ISETP.GT.U32.AND P1, PT, R4.reuse, R9, PT ;  /* 0x000000090400720c */ /* 0x040fe20003f24070 */
[----:B------:R-:W-:Y:S01]  /*1230*/  @!P5 IMAD.MOV R8, RZ, RZ, -R8 ;  /* 0x000000ffff08d224 */ /* 0x000fe200078e0a08 */
[----:B------:R-:W-:Y:S01]  /*1240*/  ISETP.GT.U32.AND P5, PT, R4, R11, PT ;  /* 0x0000000b0400720c */ /* 0x000fe20003fa4070 */
[----:B------:R-:W-:Y:S01]  /*1250*/  IMAD.MOV R15, RZ, RZ, -R12 ;  /* 0x000000ffff0f7224 */ /* 0x000fe200078e0a0c */
[----:B------:R-:W-:Y:S01]  /*1260*/  IABS R18, R19 ;  /* 0x0000001300127213 */ /* 0x000fe20000000000 */
[----:B------:R-:W-:Y:S01]  /*1270*/  @!P0 IMAD.IADD R10, R10, 0x1, -R4 ;  /* 0x000000010a0a8824 */ /* 0x000fe200078e0a04 */
[----:B------:R-:W-:Y:S01]  /*1280*/  LOP3.LUT R36, R2, 0x118, RZ, 0xfc, !PT ;  /* 0x0000011802247812 */ /* 0x000fe200078efcff */
[----:B------:R-:W-:Y:S01]  /*1290*/  IMAD R12, R4, R15, R14 ;  /* 0x0000000f040c7224 */ /* 0x000fe200078e020e */
[C---:B------:R-:W-:Y:S01]  /*12a0*/  LOP3.LUT R14, R2.reuse, 0x1a0, RZ, 0xfc, !PT ;  /* 0x000001a0020e7812 */ /* 0x040fe200078efcff */
[----:B------:R-:W-:Y:S01]  /*12b0*/  IMAD.HI.U32 R15, R3, R18, RZ ;  /* 0x00000012030f7227 */ /* 0x000fe200078e00ff */
[----:B------:R-:W-:-:S02]  /*12c0*/  LOP3.LUT R37, R2, 0xf0, RZ, 0xfc, !PT ;  /* 0x000000f002257812 */ /* 0x000fc400078efcff */
[----:B------:R-:W-:Y:S01]  /*12d0*/  ISETP.GT.U32.AND P0, PT, R4, R12, PT ;  /* 0x0000000c0400720c */ /* 0x000fe20003f04070 */
[--C-:B------:R-:W-:Y:S01]  /*12e0*/  @!P1 IMAD.IADD R9, R9, 0x1, -R4.reuse ;  /* 0x0000000109099824 */ /* 0x100fe200078e0a04 */
[----:B------:R-:W-:Y:S01]  /*12f0*/  IABS R17, R14 ;  /* 0x0000000e00117213 */ /* 0x000fe20000000000 */
[----:B------:R-:W-:Y:S01]  /*1300*/  @!P5 IMAD.IADD R11, R11, 0x1, -R4 ;  /* 0x000000010b0bd824 */ /* 0x000fe200078e0a04 */
[----:B------:R-:W-:Y:S01]  /*1310*/  ISETP.GE.AND P1, PT, R13, RZ, PT ;  /* 0x000000ff0d00720c */ /* 0x000fe20003f26270 */
[----:B------:R-:W-:Y:S01]  /*1320*/  @!P3 IMAD.MOV R9, RZ, RZ, -R9 ;  /* 0x000000ffff09b224 */ /* 0x000fe200078e0a09 */
[----:B------:R-:W-:Y:S01]  /*1330*/  ISETP.GE.AND P5, PT, R14, RZ, PT ;  /* 0x000000ff0e00720c */ /* 0x000fe20003fa6270 */
[C---:B------:R-:W-:Y:S01]  /*1340*/  IMAD.HI.U32 R13, R3.reuse, R16, RZ ;  /* 0x00000010030d7227 */ /* 0x040fe200078e00ff */
[----:B------:R-:W-:Y:S02]  /*1350*/  ISETP.GT.U32.AND P3, PT, R4, R11, PT ;  /* 0x0000000b0400720c */ /* 0x000fe40003f64070 */
[C---:B------:R-:W-:Y:S01]  /*1360*/  LOP3.LUT R39, R2.reuse, 0xe8, RZ, 0xfc, !PT ;  /* 0x000000e802277812 */ /* 0x040fe200078efcff */
[----:B------:R-:W-:Y:S01]  /*1370*/  IMAD.HI.U32 R14, R3, R17, RZ ;  /* 0x00000011030e7227 */ /* 0x000fe200078e00ff */
[----:B------:R-:W-:-:S02]  /*1380*/  LOP3.LUT R41, R2, 0xe0, RZ, 0xfc, !PT ;  /* 0x000000e002297812 */ /* 0x000fc400078efcff */
[----:B------:R-:W-:Y:S01]  /*1390*/  LOP3.LUT R42, R2, 0xd8, RZ, 0xfc, !PT ;  /* 0x000000d8022a7812 */ /* 0x000fe200078efcff */
[----:B------:R-:W-:Y:S01]  /*13a0*/  @!P0 IMAD.IADD R12, R12, 0x1, -R4 ;  /* 0x000000010c0c8824 */ /* 0x000fe200078e0a04 */
[----:B------:R-:W-:Y:S01]  /*13b0*/  IABS R38, R41 ;  /* 0x0000002900267213 */ /* 0x000fe20000000000 */
[----:B------:R-:W-:Y:S01]  /*13c0*/  IMAD.MOV R13, RZ, RZ, -R13 ;  /* 0x000000ffff0d7224 */ /* 0x000fe200078e0a0d */
[----:B------:R-:W-:Y:S01]  /*13d0*/  IABS R40, R42 ;  /* 0x0000002a00287213 */ /* 0x000fe20000000000 */
[----:B------:R-:W-:Y:S01]  /*13e0*/  @!P6 IMAD.MOV R10, RZ, RZ, -R10 ;  /* 0x000000ffff0ae224 */ /* 0x000fe200078e0a0a */
[----:B------:R-:W-:Y:S01]  /*13f0*/  ISETP.GE.AND P6, PT, R19, RZ, PT ;  /* 0x000000ff1300720c */ /* 0x000fe20003fc6270 */
[----:B------:R-:W-:Y:S01]  /*1400*/  IMAD.MOV R14, RZ, RZ, -R14 ;  /* 0x000000ffff0e7224 */ /* 0x000fe200078e0a0e */
[----:B------:R-:W-:Y:S01]  /*1410*/  ISETP.GT.U32.AND P0, PT, R4, R12, PT ;  /* 0x0000000c0400720c */ /* 0x000fe20003f04070 */
[----:B------:R-:W-:Y:S01]  /*1420*/  IMAD.MOV R19, RZ, RZ, -R15 ;  /* 0x000000ffff137224 */ /* 0x000fe200078e0a0f */
[----:B------:R-:W-:Y:S01]  /*1430*/  LOP3.LUT R50, R2, 0xa8, RZ, 0xfc, !PT ;  /* 0x000000a802327812 */ /* 0x000fe200078efcff */
[----:B------:R-:W-:Y:S01]  /*1440*/  IMAD R13, R4, R13, R16 ;  /* 0x0000000d040d7224 */ /* 0x000fe200078e0210 */
[----:B------:R-:W-:Y:S01]  /*1450*/  LOP3.LUT R46, R2, 0xb0, RZ, 0xfc, !PT ;  /* 0x000000b0022e7812 */ /* 0x000fe200078efcff */
[C---:B------:R-:W-:Y:S01]  /*1460*/  IMAD R15, R4.reuse, R14, R17 ;  /* 0x0000000e040f7224 */ /* 0x040fe200078e0211 */
[----:B------:R-:W-:Y:S01]  /*1470*/  IABS R17, R23 ;  /* 0x0000001700117213 */ /* 0x000fe20000000000 */
[----:B------:R-:W-:Y:S01]  /*1480*/  @!P3 IMAD.IADD R11, R11, 0x1, -R4 ;  /* 0x000000010b0bb824 */ /* 0x000fe200078e0a04 */
[C---:B------:R-:W-:Y:S01]  /*1490*/  ISETP.GT.U32.AND P3, PT, R4.reuse, R13, PT ;  /* 0x0000000d0400720c */ /* 0x040fe20003f64070 */
[----:B------:R-:W-:Y:S01]  /*14a0*/  IMAD R14, R4, R19, R18 ;  /* 0x00000013040e7224 */ /* 0x000fe200078e0212 */
[----:B------:R-:W-:Y:S01]  /*14b0*/  IABS R45, R50 ;  /* 0x00000032002d7213 */ /* 0x000fe20000000000 */
[----:B------:R-:W-:Y:S01]  /*14c0*/  @!P2 IMAD.MOV R11, RZ, RZ, -R11 ;  /* 0x000000ffff0ba224 */ /* 0x000fe200078e0a0b */
[----:B------:R-:W-:Y:S01]  /*14d0*/  IABS R44, R46 ;  /* 0x0000002e002c7213 */ /* 0x000fe20000000000 */
[----:B------:R-:W-:Y:S01]  /*14e0*/  @!P0 IMAD.IADD R12, R12, 0x1, -R4 ;  /* 0x000000010c0c8824 */ /* 0x000fe200078e0a04 */
[C---:B------:R-:W-:Y:S01]  /*14f0*/  ISETP.GT.U32.AND P2, PT, R4.reuse, R14, PT ;  /* 0x0000000e0400720c */ /* 0x040fe20003f44070 */
[----:B------:R-:W-:Y:S01]  /*1500*/  IMAD.HI.U32 R16, R3, R17, RZ ;  /* 0x0000001103107227 */ /* 0x000fe200078e00ff */
[----:B------:R-:W-:-:S02]  /*1510*/  ISETP.GT.U32.AND P0, PT, R4, R15, PT ;  /* 0x0000000f0400720c */ /* 0x000fc40003f04070 */
[C---:B------:R-:W-:Y:S01]  /*1520*/  LOP3.LUT R51, R2.reuse, 0xa0, RZ, 0xfc, !PT ;  /* 0x000000a002337812 */ /* 0x040fe200078efcff */
[----:B------:R-:W-:Y:S01]  /*1530*/  IMAD.HI.U32 R18, R3, R21, RZ ;  /* 0x0000001503127227 */ /* 0x000fe200078e00ff */
[C---:B------:R-:W-:Y:S02]  /*1540*/  LOP3.LUT R54, R2.reuse, 0x90, RZ, 0xfc, !PT ;  /* 0x0000009002367812 */ /* 0x040fe400078efcff */
[----:B------:R-:W-:Y:S01]  /*1550*/  LOP3.LUT R55, R2, 0x88, RZ, 0xfc, !PT ;  /* 0x0000008802377812 */ /* 0x000fe200078efcff */
[----:B------:R-:W-:Y:S01]  /*1560*/  @!P3 IMAD.IADD R13, R13, 0x1, -R4 ;  /* 0x000000010d0db824 */ /* 0x000fe200078e0a04 */
[----:B------:R-:W-:Y:S01]  /*1570*/  IABS R48, R54 ;  /* 0x0000003600307213 */ /* 0x000fe20000000000 */
[----:B------:R-:W-:Y:S01]  /*1580*/  IMAD.MOV R16, RZ, RZ, -R16 ;  /* 0x000000ffff107224 */ /* 0x000fe200078e0a10 */
[----:B------:R-:W-:Y:S01]  /*1590*/  IABS R49, R55 ;  /* 0x0000003700317213 */ /* 0x000fe20000000000 */
[--C-:B------:R-:W-:Y:S01]  /*15a0*/  @!P2 IMAD.IADD R14, R14, 0x1, -R4.reuse ;  /* 0x000000010e0ea824 */ /* 0x100fe200078e0a04 */
[----:B------:R-:W-:Y:S01]  /*15b0*/  ISETP.GT.U32.AND P3, PT, R4, R13, PT ;  /* 0x0000000d0400720c */ /* 0x000fe20003f64070 */
[----:B------:R-:W-:Y:S01]  /*15c0*/  @!P0 IMAD.IADD R15, R15, 0x1, -R4 ;  /* 0x000000010f0f8824 */ /* 0x000fe200078e0a04 */
[----:B------:R-:W-:Y:S01]  /*15d0*/  LOP3.LUT R52, R2, 0x98, RZ, 0xfc, !PT ;  /* 0x0000009802347812 */ /* 0x000fe200078efcff */
[----:B------:R-:W-:Y:S01]  /*15e0*/  IMAD.HI.U32 R19, R3, R22, RZ ;  /* 0x0000001603137227 */ /* 0x000fe200078e00ff */
[----:B------:R-:W-:-:S02]  /*15f0*/  ISETP.GT.U32.AND P2, PT, R4, R14, PT ;  /* 0x0000000e0400720c */ /* 0x000fc40003f44070 */
[C---:B------:R-:W-:Y:S01]  /*1600*/  ISETP.GT.U32.AND P0, PT, R4.reuse, R15, PT ;  /* 0x0000000f0400720c */ /* 0x040fe20003f04070 */
[----:B------:R-:W-:Y:S01]  /*1610*/  IMAD.MOV R18, RZ, RZ, -R18 ;  /* 0x000000ffff127224 */ /* 0x000fe200078e0a12 */
[----:B------:R-:W-:Y:S01]  /*1620*/  IABS R47, R52 ;  /* 0x00000034002f7213 */ /* 0x000fe20000000000 */
[----:B------:R-:W-:Y:S01]  /*1630*/  IMAD R16, R4, R16, R17 ;  /* 0x0000001004107224 */ /* 0x000fe200078e0211 */
[C---:B------:R-:W-:Y:S01]  /*1640*/  LOP3.LUT R57, R2.reuse, 0x70, RZ, 0xfc, !PT ;  /* 0x0000007002397812 */ /* 0x040fe200078efcff */
[----:B------:R-:W-:Y:S01]  /*1650*/  IMAD.MOV R19, RZ, RZ, -R19 ;  /* 0x000000ffff137224 */ /* 0x000fe200078e0a13 */
[----:B------:R-:W-:Y:S01]  /*1660*/  LOP3.LUT R56, R2, 0x80, RZ, 0xfc, !PT ;  /* 0x0000008002387812 */ /* 0x000fe200078efcff */
[----:B------:R-:W-:Y:S01]  /*1670*/  IMAD R18, R4, R18, R21 ;  /* 0x0000001204127224 */ /* 0x000fe200078e0215 */
[----:B------:R-:W-:Y:S01]  /*1680*/  LOP3.LUT R58, R2, 0x40, RZ, 0xfc, !PT ;  /* 0x00000040023a7812 */ /* 0x000fe200078efcff */
[----:B------:R-:W-:Y:S01]  /*1690*/  @!P3 IMAD.IADD R13, R13, 0x1, -R4 ;  /* 0x000000010d0db824 */ /* 0x000fe200078e0a04 */
[----:B------:R-:W-:Y:S01]  /*16a0*/  ISETP.GT.U32.AND P3, PT, R4, R16, PT ;  /* 0x000000100400720c */ /* 0x000fe20003f64070 */
[----:B------:R-:W-:Y:S01]  /*16b0*/  IMAD.HI.U32 R17, R3, R20, RZ ;  /* 0x0000001403117227 */ /* 0x000fe200078e00ff */
[----:B------:R-:W-:-:S02]  /*16c0*/  IABS R61, R58 ;  /* 0x0000003a003d7213 */ /* 0x000fc40000000000 */
[----:B------:R-:W-:Y:S01]  /*16d0*/  LOP3.LUT R64, R2, 0x28, RZ, 0xfc, !PT ;  /* 0x0000002802407812 */ /* 0x000fe200078efcff */
[----:B------:R-:W-:Y:S01]  /*16e0*/  @!P4 IMAD.MOV R12, RZ, RZ, -R12 ;  /* 0x000000ffff0cc224 */ /* 0x000fe200078e0a0c */
[----:B------:R-:W-:Y:S01]  /*16f0*/  ISETP.GE.AND P4, PT, R23, RZ, PT ;  /* 0x000000ff1700720c */ /* 0x000fe20003f86270 */
[----:B------:R-:W-:Y:S01]  /*1700*/  IMAD R19, R4, R19, R22 ;  /* 0x0000001304137224 */ /* 0x000fe200078e0216 */
[----:B------:R-:W-:Y:S01]  /*1710*/  LOP3.LUT R23, R2, 0x168, RZ, 0xfc, !PT ;  /* 0x0000016802177812 */ /* 0x000fe200078efcff */
[----:B------:R-:W-:Y:S01]  /*1720*/  @!P2 IMAD.IADD R14, R14, 0x1, -R4 ;  /* 0x000000010e0ea824 */ /* 0x000fe200078e0a04 */
[C---:B------:R-:W-:Y:S01]  /*1730*/  ISETP.GT.U32.AND P2, PT, R4.reuse, R18, PT ;  /* 0x000000120400720c */ /* 0x040fe20003f44070 */
[----:B------:R-:W-:Y:S01]  /*1740*/  IMAD.MOV R17, RZ, RZ, -R17 ;  /* 0x000000ffff117224 */ /* 0x000fe200078e0a11 */
[----:B------:R-:W-:Y:S01]  /*1750*/  IABS R21, R23 ;  /* 0x0000001700157213 */ /* 0x000fe20000000000 */
[----:B------:R-:W-:Y:S01]  /*1760*/  @!P6 IMAD.MOV R14, RZ, RZ, -R14 ;  /* 0x000000ffff0ee224 */ /* 0x000fe200078e0a0e */
[----:B------:R-:W-:Y:S01]  /*1770*/  ISETP.GT.U32.AND P6, PT, R4, R19, PT ;  /* 0x000000130400720c */ /* 0x000fe20003fc4070 */
[----:B------:R-:W-:Y:S01]  /*1780*/  @!P0 IMAD.IADD R15, R15, 0x1, -R4 ;  /* 0x000000010f0f8824 */ /* 0x000fe200078e0a04 */
[----:B------:R-:W-:Y:S01]  /*1790*/  ISETP.GE.AND P0, PT, R24, RZ, PT ;  /* 0x000000ff1800720c */ /* 0x000fe20003f06270 */
[----:B------:R-:W-:Y:S01]  /*17a0*/  IMAD R17, R4, R17, R20 ;  /* 0x0000001104117224 */ /* 0x000fe200078e0214 */
[----:B------:R-:W-:Y:S01]  /*17b0*/  IABS R24, R27 ;  /* 0x0000001b00187213 */ /* 0x000fe20000000000 */
[----:B------:R-:W-:Y:S01]  /*17c0*/  @!P5 IMAD.MOV R15, RZ, RZ, -R15 ;  /* 0x000000ffff0fd224 */ /* 0x000fe200078e0a0f */
[----:B------:R-:W-:Y:S01]  /*17d0*/  ISETP.GE.AND P5, PT, R25, RZ, PT ;  /* 0x000000ff1900720c */ /* 0x000fe20003fa6270 */
[----:B------:R-:W-:Y:S01]  /*17e0*/  @!P3 IMAD.IADD R16, R16, 0x1, -R4 ;  /* 0x000000011010b824 */ /* 0x000fe200078e0a04 */
[----:B------:R-:W-:Y:S01]  /*17f0*/  LOP3.LUT R25, R2, 0x160, RZ, 0xfc, !PT ;  /* 0x0000016002197812 */ /* 0x000fe200078efcff */
[----:B------:R-:W-:Y:S01]  /*1800*/  IMAD.HI.U32 R20, R3, R21, RZ ;  /* 0x0000001503147227 */ /* 0x000fe200078e00ff */
[----:B------:R-:W-:-:S02]  /*1810*/  ISETP.GT.U32.AND P3, PT, R4, R17, PT ;  /* 0x000000110400720c */ /* 0x000fc40003f64070 */
[----:B------:R-:W-:Y:S01]  /*1820*/  IABS R22, R25 ;  /* 0x0000001900167213 */ /* 0x000fe20000000000 */
[----:B------:R-:W-:Y:S01]  /*1830*/  @!P2 IMAD.IADD R18, R18, 0x1, -R4 ;  /* 0x000000011212a824 */ /* 0x000fe200078e0a04 */
[C---:B------:R-:W-:Y:S01]  /*1840*/  LOP3.LUT R62, R2.reuse, 0x30, RZ, 0xfc, !PT ;  /* 0x00000030023e7812 */ /* 0x040fe200078efcff */
[----:B------:R-:W-:Y:S01]  /*1850*/  IMAD.MOV R20, RZ, RZ, -R20 ;  /* 0x000000ffff147224 */ /* 0x000fe200078e0a14 */
[----:B------:R-:W-:Y:S01]  /*1860*/  LOP3.LUT R66, R2, 0x8, RZ, 0xfc, !PT ;  /* 0x0000000802427812 */ /* 0x000fe200078efcff */
[----:B------:R-:W-:Y:S01]  /*1870*/  @!P1 IMAD.MOV R13, RZ, RZ, -R13 ;  /* 0x000000ffff0d9224 */ /* 0x000fe200078e0a0d */
[C---:B------:R-:W-:Y:S01]  /*1880*/  ISETP.GT.U32.AND P1, PT, R4.reuse, R16, PT ;  /* 0x000000100400720c */ /* 0x040fe20003f24070 */
[----:B------:R-:W-:Y:S01]  /*1890*/  @!P6 IMAD.IADD R19, R19, 0x1, -R4 ;  /* 0x000000011313e824 */ /* 0x000fe200078e0a04 */
[C---:B------:R-:W-:Y:S01]  /*18a0*/  ISETP.GT.U32.AND P6, PT, R4.reuse, R18, PT ;  /* 0x000000120400720c */ /* 0x040fe20003fc4070 */
[----:B------:R-:W-:Y:S01]  /*18b0*/  IMAD R20, R4, R20, R21 ;  /* 0x0000001404147224 */ /* 0x000fe200078e0215 */
[----:B------:R-:W-:Y:S01]  /*18c0*/  IABS R63, R62 ;  /* 0x0000003e003f7213 */ /* 0x000fe20000000000 */
[----:B------:R-:W-:Y:S01]  /*18d0*/  IMAD.HI.U32 R21, R3, R22, RZ ;  /* 0x0000001603157227 */ /* 0x000fe200078e00ff */
[----:B------:R-:W-:-:S02]  /*18e0*/  IABS R91, R66 ;  /* 0x00000042005b7213 */ /* 0x000fc40000000000 */
[----:B------:R-:W-:Y:S01]  /*18f0*/  IABS R93, R2 ;  /* 0x00000002005d7213 */ /* 0x000fe20000000000 */
[----:B------:R-:W-:Y:S02]  /*1900*/  IMAD.MOV R21, RZ, RZ, -R21 ;  /* 0x000000ffff157224 */ /* 0x000fe400078e0a15 */
[----:B------:R-:W-:Y:S01]  /*1910*/  @!P3 IMAD.IADD R17, R17, 0x1, -R4 ;  /* 0x000000011111b824 */ /* 0x000fe200078e0a04 */
[----:B------:R-:W-:Y:S01]  /*1920*/  ISETP.GE.AND P3, PT, R23, RZ, PT ;  /* 0x000000ff1700720c */ /* 0x000fe20003f66270 */
[----:B------:R-:W-:Y:S02]  /*1930*/  IMAD R21, R4, R21, R22 ;  /* 0x0000001504157224 */ /* 0x000fe400078e0216 */
[--C-:B------:R-:W-:Y:S01]  /*1940*/  @!P1 IMAD.IADD R16, R16, 0x1, -R4.reuse ;  /* 0x0000000110109824 */ /* 0x100fe200078e0a04 */
[----:B------:R-:W-:Y:S01]  /*1950*/  ISETP.GT.U32.AND P2, PT, R4, R17, PT ;  /* 0x000000110400720c */ /* 0x000fe20003f44070 */
[----:B------:R-:W-:Y:S01]  /*1960*/  @!P6 IMAD.IADD R18, R18, 0x1, -R4 ;  /* 0x000000011212e824 */ /* 0x000fe200078e0a04 */
[C---:B------:R-:W-:Y:S01]  /*1970*/  ISETP.GT.U32.AND P6, PT, R4.reuse, R21, PT ;  /* 0x000000150400720c */ /* 0x040fe20003fc4070 */
[----:B------:R-:W-:Y:S01]  /*1980*/  @!P4 IMAD.MOV R16, RZ, RZ, -R16 ;  /* 0x000000ffff10c224 */ /* 0x000fe200078e0a10 */
[----:B------:R-:W-:Y:S01]  /*1990*/  ISETP.GT.U32.AND P4, PT, R4, R19, PT ;  /* 0x000000130400720c */ /* 0x000fe20003f84070 */
[----:B------:R-:W-:Y:S01]  /*19a0*/  IMAD.HI.U32 R22, R3, R24, RZ ;  /* 0x0000001803167227 */ /* 0x000fe200078e00ff */
[----:B------:R-:W-:-:S02]  /*19b0*/  ISETP.GE.AND P1, PT, R26, RZ, PT ;  /* 0x000000ff1a00720c */ /* 0x000fc40003f26270 */
[----:B------:R-:W-:Y:S01]  /*19c0*/  IABS R26, R30 ;  /* 0x0000001e001a7213 */ /* 0x000fe20000000000 */
[----:B------:R-:W-:-:S04]  /*19d0*/  @!P5 IMAD.MOV R18, RZ, RZ, -R18 ;  /* 0x000000ffff12d224 */ /* 0x000fc800078e0a12 */
[--C-:B------:R-:W-:Y:S01]  /*19e0*/  @!P2 IMAD.IADD R17, R17, 0x1, -R4.reuse ;  /* 0x000000011111a824 */ /* 0x100fe200078e0a04 */
[----:B------:R-:W-:Y:S01]  /*19f0*/  ISETP.GT.U32.AND P2, PT, R4, R20, PT ;  /* 0x000000140400720c */ /* 0x000fe20003f44070 */
[----:B------:R-:W-:Y:S02]  /*1a00*/  @!P6 IMAD.IADD R21, R21, 0x1, -R4 ;  /* 0x000000011515e824 */ /* 0x000fe400078e0a04 */
[----:B------:R-:W-:-:S03]  /*1a10*/  IMAD.HI.U32 R23, R3, R26, RZ ;  /* 0x0000001a03177227 */ /* 0x000fc600078e00ff */
[----:B------:R-:W-:Y:S01]  /*1a20*/  ISETP.GT.U32.AND P6, PT, R4, R21, PT ;  /* 0x000000150400720c */ /* 0x000fe20003fc4070 */
[----:B------:R-:W-:Y:S01]  /*1a30*/  @!P4 IMAD.IADD R19, R19, 0x1, -R4 ;  /* 0x000000011313c824 */ /* 0x000fe200078e0a04 */
[----:B------:R-:W-:Y:S01]  /*1a40*/  ISETP.GE.AND P4, PT, R25, RZ, PT ;  /* 0x000000ff1900720c */ /* 0x000fe20003f86270 */
[----:B------:R-:W-:-:S04]  /*1a50*/  IMAD.HI.U32 R25, R3, R28, RZ ;  /* 0x0000001c03197227 */ /* 0x000fc800078e00ff */
[----:B------:R-:W-:Y:S02]  /*1a60*/  IMAD.MOV R23, RZ, RZ, -R23 ;  /* 0x000000ffff177224 */ /* 0x000fe400078e0a17 */
[----:B------:R-:W-:Y:S02]  /*1a70*/  IMAD.MOV R25, RZ, RZ, -R25 ;  /* 0x000000ffff197224 */ /* 0x000fe400078e0a19 */
[----:B------:R-:W-:Y:S01]  /*1a80*/  IMAD R23, R4, R23, R26 ;  /* 0x0000001704177224 */ /* 0x000fe200078e021a */
[----:B------:R-:W-:Y:S01]  /*1a90*/  IABS R26, R32 ;  /* 0x00000020001a7213 */ /* 0x000fe20000000000 */
[----:B------:R-:W-:Y:S01]  /*1aa0*/  @!P2 IMAD.IADD R20, R20, 0x1, -R4 ;  /* 0x000000011414a824 */ /* 0x000fe200078e0a04 */
[----:B------:R-:W-:Y:S01]  /*1ab0*/  ISETP.GE.AND P2, PT, R27, RZ, PT ;  /* 0x000000ff1b00720c */ /* 0x000fe20003f46270 */
[----:B------:R-:W-:Y:S02]  /*1ac0*/  IMAD.MOV R27, RZ, RZ, -R22 ;  /* 0x000000ffff1b7224 */ /* 0x000fe400078e0a16 */
[C---:B------:R-:W-:Y:S01]  /*1ad0*/  IMAD R22, R4.reuse, R25, R28 ;  /* 0x0000001904167224 */ /* 0x040fe200078e021c */
[----:B------:R-:W-:Y:S01]  /*1ae0*/  IABS R28, R33 ;  /* 0x00000021001c7213 */ /* 0x000fe20000000000 */
[----:B------:R-:W-:Y:S01]  /*1af0*/  @!P1 IMAD.MOV R19, RZ, RZ, -R19 ;  /* 0x000000ffff139224 */ /* 0x000fe200078e0a13 */
[C---:B------:R-:W-:Y:S01]  /*1b00*/  ISETP.GT.U32.AND P1, PT, R4.reuse, R23, PT ;  /* 0x000000170400720c */ /* 0x040fe20003f24070 */
[----:B------:R-:W-:Y:S01]  /*1b10*/  @!P6 IMAD.IADD R21, R21, 0x1, -R4 ;  /* 0x000000011515e824 */ /* 0x000fe200078e0a04 */
[C---:B------:R-:W-:Y:S01]  /*1b20*/  ISETP.GT.U32.AND P6, PT, R4.reuse, R22, PT ;  /* 0x000000160400720c */ /* 0x040fe20003fc4070 */
[----:B------:R-:W-:-:S02]  /*1b30*/  IMAD R24, R4, R27, R24 ;  /* 0x0000001b04187224 */ /* 0x000fc400078e0218 */
[----:B------:R-:W-:-:S03]  /*1b40*/  IMAD.HI.U32 R25, R3, R26, RZ ;  /* 0x0000001a03197227 */ /* 0x000fc600078e00ff */
[C---:B------:R-:W-:Y:S01]  /*1b50*/  ISETP.GT.U32.AND P5, PT, R4.reuse, R24, PT ;  /* 0x000000180400720c */ /* 0x040fe20003fa4070 */
[----:B------:R-:W-:Y:S01]  /*1b60*/  @!P0 IMAD.MOV R17, RZ, RZ, -R17 ;  /* 0x000000ffff118224 */ /* 0x000fe200078e0a11 */
[----:B------:R-:W-:Y:S01]  /*1b70*/  ISETP.GT.U32.AND P0, PT, R4, R20, PT ;  /* 0x000000140400720c */ /* 0x000fe20003f04070 */
[----:B------:R-:W-:Y:S02]  /*1b80*/  IMAD.MOV R27, RZ, RZ, -R25 ;  /* 0x000000ffff1b7224 */ /* 0x000fe400078e0a19 */
[--C-:B------:R-:W-:Y:S02]  /*1b90*/  @!P1 IMAD.IADD R23, R23, 0x1, -R4.reuse ;  /* 0x0000000117179824 */ /* 0x100fe400078e0a04 */
[----:B------:R-:W-:Y:S02]  /*1ba0*/  @!P6 IMAD.IADD R22, R22, 0x1, -R4 ;  /* 0x000000011616e824 */ /* 0x000fe400078e0a04 */
[----:B------:R-:W-:Y:S01]  /*1bb0*/  IMAD.HI.U32 R25, R3, R28, RZ ;  /* 0x0000001c03197227 */ /* 0x000fe200078e00ff */
[----:B------:R-:W-:-:S03]  /*1bc0*/  ISETP.GT.U32.AND P6, PT, R4, R23, PT ;  /* 0x000000170400720c */ /* 0x000fc60003fc4070 */
[--C-:B------:R-:W-:Y:S01]  /*1bd0*/  @!P5 IMAD.IADD R24, R24, 0x1, -R4.reuse ;  /* 0x000000011818d824 */ /* 0x100fe200078e0a04 */
[----:B------:R-:W-:Y:S01]  /*1be0*/  ISETP.GE.AND P5, PT, R31, RZ, PT ;  /* 0x000000ff1f00720c */ /* 0x000fe20003fa6270 */
[----:B------:R-:W-:Y:S01]  /*1bf0*/  IMAD.MOV R25, RZ, RZ, -R25 ;  /* 0x000000ffff197224 */ /* 0x000fe200078e0a19 */
[----:B------:R-:W-:Y:S01]  /*1c00*/  IABS R31, R35 ;  /* 0x00000023001f7213 */ /* 0x000fe20000000000 */
[----:B------:R-:W-:Y:S01]  /*1c10*/  @!P0 IMAD.IADD R20, R20, 0x1, -R4 ;  /* 0x0000000114148824 */ /* 0x000fe200078e0a04 */
[C---:B------:R-:W-:Y:S01]  /*1c20*/  ISETP.GT.U32.AND P1, PT, R4.reuse, R24, PT ;  /* 0x000000180400720c */ /* 0x040fe20003f24070 */
[----:B------:R-:W-:Y:S01]  /*1c30*/  IMAD R25, R4, R25, R28 ;  /* 0x0000001904197224 */ /* 0x000fe200078e021c */
[----:B------:R-:W-:Y:S01]  /*1c40*/  ISETP.GE.AND P0, PT, R30, RZ, PT ;  /* 0x000000ff1e00720c */ /* 0x000fe20003f06270 */
[----:B------:R-:W-:Y:S01]  /*1c50*/  @!P3 IMAD.MOV R20, RZ, RZ, -R20 ;  /* 0x000000ffff14b224 */ /* 0x000fe200078e0a14 */
[C---:B------:R-:W-:Y:S01]  /*1c60*/  ISETP.GT.U32.AND P3, PT, R4.reuse, R22, PT ;  /* 0x000000160400720c */ /* 0x040fe20003f64070 */
[----:B------:R-:W-:Y:S01]  /*1c70*/  @!P6 IMAD.IADD R23, R23, 0x1, -R4 ;  /* 0x000000011717e824 */ /* 0x000fe200078e0a04 */
[C---:B------:R-:W-:Y:S01]  /*1c80*/  ISETP.GT.U32.AND P6, PT, R4.reuse, R25, PT ;  /* 0x000000190400720c */ /* 0x040fe20003fc4070 */
[----:B------:R-:W-:Y:S01]  /*1c90*/  IMAD R26, R4, R27, R26 ;  /* 0x0000001b041a7224 */ /* 0x000fe200078e021a */
[----:B------:R-:W-:Y:S01]  /*1ca0*/  IABS R30, R34 ;  /* 0x00000022001e7213 */ /* 0x000fe20000000000 */
[----:B------:R-:W-:-:S04]  /*1cb0*/  IMAD.HI.U32 R28, R3, R31, RZ ;  /* 0x0000001f031c7227 */ /* 0x000fc800078e00ff */
[----:B------:R-:W-:Y:S01]  /*1cc0*/  @!P1 IMAD.IADD R24, R24, 0x1, -R4 ;  /* 0x0000000118189824 */ /* 0x000fe200078e0a04 */
[----:B------:R-:W-:Y:S01]  /*1cd0*/  ISETP.GT.U32.AND P1, PT, R4, R26, PT ;  /* 0x0000001a0400720c */ /* 0x000fe20003f24070 */
[----:B------:R-:W-:-:S04]  /*1ce0*/  IMAD.HI.U32 R27, R3, R30, RZ ;  /* 0x0000001e031b7227 */ /* 0x000fc800078e00ff */
[--C-:B------:R-:W-:Y:S02]  /*1cf0*/  @!P6 IMAD.IADD R25, R25, 0x1, -R4.reuse ;  /* 0x000000011919e824 */ /* 0x100fe400078e0a04 */
[----:B------:R-:W-:Y:S02]  /*1d00*/  IMAD.MOV R27, RZ, RZ, -R27 ;  /* 0x000000ffff1b7224 */ /* 0x000fe400078e0a1b */
[----:B------:R-:W-:Y:S01]  /*1d10*/  @!P3 IMAD.IADD R22, R22, 0x1, -R4 ;  /* 0x000000011616b824 */ /* 0x000fe200078e0a04 */
[C---:B------:R-:W-:Y:S01]  /*1d20*/  ISETP.GT.U32.AND P6, PT, R4.reuse, R25, PT ;  /* 0x000000190400720c */ /* 0x040fe20003fc4070 */
[----:B------:R-:W-:Y:S01]  /*1d30*/  IMAD R27, R4, R27, R30 ;  /* 0x0000001b041b7224 */ /* 0x000fe200078e021e */
[----:B------:R-:W-:Y:S01]  /*1d40*/  ISETP.GE.AND P3, PT, R32, RZ, PT ;  /* 0x000000ff2000720c */ /* 0x000fe20003f66270 */
[----:B------:R-:W-:Y:S01]  /*1d50*/  @!P1 IMAD.IADD R26, R26, 0x1, -R4 ;  /* 0x000000011a1a9824 */ /* 0x000fe200078e0a04 */
[----:B------:R-:W-:Y:S01]  /*1d60*/  IABS R32, R36 ;  /* 0x0000002400207213 */ /* 0x000fe20000000000 */
[----:B------:R-:W-:Y:S01]  /*1d70*/  IMAD.MOV R28, RZ, RZ, -R28 ;  /* 0x000000ffff1c7224 */ /* 0x000fe200078e0a1c */
[----:B------:R-:W-:Y:S01]  /*1d80*/  ISETP.GE.AND P1, PT, R33, RZ, PT ;  /* 0x000000ff2100720c */ /* 0x000fe20003f26270 */
[----:B------:R-:W-:Y:S01]  /*1d90*/  @!P2 IMAD.MOV R24, RZ, RZ, -R24 ;  /* 0x000000ffff18a224 */ /* 0x000fe200078e0a18 */
[----:B------:R-:W-:Y:S01]  /*1da0*/  ISETP.GT.U32.AND P2, PT, R4, R27, PT ;  /* 0x0000001b0400720c */ /* 0x000fe20003f44070 */
[----:B------:R-:W-:-:S04]  /*1db0*/  IMAD.HI.U32 R30, R3, R32, RZ ;  /* 0x00000020031e7227 */ /* 0x000fc800078e00ff */
[C---:B------:R-:W-:Y:S02]  /*1dc0*/  IMAD R28, R4.reuse, R28, R31 ;  /* 0x0000001c041c7224 */ /* 0x040fe400078e021f */
[----:B------:R-:W-:Y:S02]  /*1dd0*/  IMAD.MOV R31, RZ, RZ, -R30 ;  /* 0x000000ffff1f7224 */ /* 0x000fe400078e0a1e */
[----:B------:R-:W-:Y:S01]  /*1de0*/  @!P4 IMAD.MOV R21, RZ, RZ, -R21 ;  /* 0x000000ffff15c224 */ /* 0x000fe200078e0a15 */
[----:B------:R-:W-:Y:S01]  /*1df0*/  ISETP.GT.U32.AND P4, PT, R4, R26, PT ;  /* 0x0000001a0400720c */ /* 0x000fe20003f84070 */
[----:B------:R-:W-:Y:S01]  /*1e00*/  @!P0 IMAD.MOV R23, RZ, RZ, -R23 ;  /* 0x000000ffff178224 */ /* 0x000fe200078e0a17 */
[----:B------:R-:W-:Y:S01]  /*1e10*/  ISETP.GE.AND P0, PT, R34, RZ, PT ;  /* 0x000000ff2200720c */ /* 0x000fe20003f06270 */
[----:B------:R-:W-:Y:S01]  /*1e20*/  @!P6 IMAD.IADD R25, R25, 0x1, -R4 ;  /* 0x000000011919e824 */ /* 0x000fe200078e0a04 */
[C---:B------:R-:W-:Y:S01]  /*1e30*/  ISETP.GT.U32.AND P6, PT, R4.reuse, R28, PT ;  /* 0x0000001c0400720c */ /* 0x040fe20003fc4070 */
[----:B------:R-:W-:Y:S01]  /*1e40*/  IMAD R30, R4, R31, R32 ;  /* 0x0000001f041e7224 */ /* 0x000fe200078e0220 */
[----:B------:R-:W-:Y:S01]  /*1e50*/  LOP3.LUT R34, R2, 0x110, RZ, 0xfc, !PT ;  /* 0x0000011002227812 */ /* 0x000fe200078efcff */
[----:B------:R-:W-:-:S02]  /*1e60*/  @!P2 IMAD.IADD R27, R27, 0x1, -R4 ;  /* 0x000000011b1ba824 */ /* 0x000fc400078e0a04 */
[----:B------:R-:W-:Y:S01]  /*1e70*/  @!P1 IMAD.MOV R25, RZ, RZ, -R25 ;  /* 0x000000ffff199224 */ /* 0x000fe200078e0a19 */
[----:B------:R-:W-:Y:S01]  /*1e80*/  IABS R33, R34 ;  /* 0x0000002200217213 */ /* 0x000fe20000000000 */
[----:B------:R-:W-:Y:S01]  /*1e90*/  @!P5 IMAD.MOV R22, RZ, RZ, -R22 ;  /* 0x000000ffff16d224 */ /* 0x000fe200078e0a16 */
[----:B------:R-:W-:Y:S01]  /*1ea0*/  ISETP.GT.U32.AND P1, PT, R4, R30, PT ;  /* 0x0000001e0400720c */ /* 0x000fe20003f24070 */
[--C-:B------:R-:W-:Y:S01]  /*1eb0*/  @!P4 IMAD.IADD R26, R26, 0x1, -R4.reuse ;  /* 0x000000011a1ac824 */ /* 0x100fe200078e0a04 */
[----:B------:R-:W-:Y:S01]  /*1ec0*/  ISETP.GT.U32.AND P2, PT, R4, R27, PT ;  /* 0x0000001b0400720c */ /* 0x000fe20003f44070 */
[----:B------:R-:W-:Y:S01]  /*1ed0*/  IMAD.MOV.U32 R32, RZ, RZ, R33 ;  /* 0x000000ffff207224 */ /* 0x000fe200078e0021 */
[----:B------:R-:W-:Y:S01]  /*1ee0*/  LOP3.LUT R33, R2, 0x108, RZ, 0xfc, !PT ;  /* 0x0000010802217812 */ /* 0x000fe200078efcff */
[----:B------:R-:W-:Y:S01]  /*1ef0*/  @!P6 IMAD.IADD R28, R28, 0x1, -R4 ;  /* 0x000000011c1ce824 */ /* 0x000fe200078e0a04 */
[----:B------:R-:W-:Y:S01]  /*1f00*/  ISETP.GE.AND P4, PT, R36, RZ, PT ;  /* 0x000000ff2400720c */ /* 0x000fe20003f86270 */
[----:B------:R-:W-:Y:S01]  /*1f10*/  IMAD.HI.U32 R31, R3, R32, RZ ;  /* 0x00000020031f7227 */ /* 0x000fe200078e00ff */
[----:B------:R-:W-:-:S02]  /*1f20*/  LOP3.LUT R36, R2, 0x100, RZ, 0xfc, !PT ;  /* 0x0000010002247812 */ /* 0x000fc400078efcff */
[----:B------:R-:W-:Y:S01]  /*1f30*/  ISETP.GT.U32.AND P6, PT, R4, R28, PT ;  /* 0x0000001c0400720c */ /* 0x000fe20003fc4070 */
[----:B------:R-:W-:Y:S01]  /*1f40*/  @!P3 IMAD.MOV R26, RZ, RZ, -R26 ;  /* 0x000000ffff1ab224 */ /* 0x000fe200078e0a1a */
[----:B------:R-:W-:Y:S01]  /*1f50*/  ISETP.GE.AND P3, PT, R34, RZ, PT ;  /* 0x000000ff2200720c */ /* 0x000fe20003f66270 */
[----:B------:R-:W-:Y:S01]  /*1f60*/  IMAD.MOV R31, RZ, RZ, -R31 ;  /* 0x000000ffff1f7224 */ /* 0x000fe200078e0a1f */
[----:B------:R-:W-:Y:S01]  /*1f70*/  IABS R34, R33 ;  /* 0x0000002100227213 */ /* 0x000fe20000000000 */
[----:B------:R-:W-:Y:S01]  /*1f80*/  @!P1 IMAD.IADD R30, R30, 0x1, -R4 ;  /* 0x000000011e1e9824 */ /* 0x000fe200078e0a04 */
[----:B------:R-:W-:Y:S01]  /*1f90*/  ISETP.GE.AND P5, PT, R35, RZ, PT ;  /* 0x000000ff2300720c */ /* 0x000fe20003fa6270 */
[C---:B------:R-:W-:Y:S01]  /*1fa0*/  IMAD R32, R4.reuse, R31, R32 ;  /* 0x0000001f04207224 */ /* 0x040fe200078e0220 */
[----:B------:R-:W-:Y:S01]  /*1fb0*/  IABS R35, R36 ;  /* 0x0000002400237213 */ /* 0x000fe20000000000 */
[----:B------:R-:W-:Y:S01]  /*1fc0*/  @!P2 IMAD.IADD R27, R27, 0x1, -R4 ;  /* 0x000000011b1ba824 */ /* 0x000fe200078e0a04 */
[----:B------:R-:W-:Y:S01]  /*1fd0*/  ISETP.GT.U32.AND P1, PT, R4, R30, PT ;  /* 0x0000001e0400720c */ /* 0x000fe20003f24070 */
[----:B------:R-:W-:Y:S01]  /*1fe0*/  IMAD.HI.U32 R31, R3, R34, RZ ;  /* 0x00000022031f7227 */ /* 0x000fe200078e00ff */
[----:B------:R-:W-:-:S03]  /*1ff0*/  ISETP.GE.AND P2, PT, R33, RZ, PT ;  /* 0x000000ff2100720c */ /* 0x000fc60003f46270 */
[----:B------:R-:W-:Y:S02]  /*2000*/  IMAD.MOV R31, RZ, RZ, -R31 ;  /* 0x000000ffff1f7224 */ /* 0x000fe400078e0a1f */
[----:B------:R-:W-:Y:S01]  /*2010*/  @!P0 IMAD.MOV R27, RZ, RZ, -R27 ;  /* 0x000000ffff1b8224 */ /* 0x000fe200078e0a1b */
[----:B------:R-:W-:Y:S01]  /*2020*/  ISETP.GT.U32.AND P0, PT, R4, R32, PT ;  /* 0x000000200400720c */ /* 0x000fe20003f04070 */
[----:B------:R-:W-:-:S04]  /*2030*/  IMAD.HI.U32 R33, R3, R35, RZ ;  /* 0x0000002303217227 */ /* 0x000fc800078e00ff */
[----:B------:R-:W-:Y:S01]  /*2040*/  @!P6 IMAD.IADD R28, R28, 0x1, -R4 ;  /* 0x000000011c1ce824 */ /* 0x000fe200078e0a04 */
[----:B------:R-:W-:Y:S01]  /*2050*/  ISETP.GE.AND P6, PT, R36, RZ, PT ;  /* 0x000000ff2400720c */ /* 0x000fe20003fc6270 */
[C---:B------:R-:W-:Y:S01]  /*2060*/  IMAD R31, R4.reuse, R31, R34 ;  /* 0x0000001f041f7224 */ /* 0x040fe200078e0222 */
[----:B------:R-:W-:Y:S01]  /*2070*/  IABS R36, R37 ;  /* 0x0000002500247213 */ /* 0x000fe20000000000 */
[----:B------:R-:W-:Y:S02]  /*2080*/  IMAD.MOV R33, RZ, RZ, -R33 ;  /* 0x000000ffff217224 */ /* 0x000fe400078e0a21 */
[----:B------:R-:W-:Y:S01]  /*2090*/  @!P5 IMAD.MOV R28, RZ, RZ, -R28 ;  /* 0x000000ffff1cd224 */ /* 0x000fe200078e0a1c */
[----:B------:R-:W-:Y:S01]  /*20a0*/  ISETP.GT.U32.AND P5, PT, R4, R31, PT ;  /* 0x0000001f0400720c */ /* 0x000fe20003fa4070 */
[--C-:B------:R-:W-:Y:S01]  /*20b0*/  @!P1 IMAD.IADD R30, R30, 0x1, -R4.reuse ;  /* 0x000000011e1e9824 */ /* 0x100fe200078e0a04 */
[----:B------:R-:W-:Y:S01]  /*20c0*/  ISETP.GE.AND P1, PT, R37, RZ, PT ;  /* 0x000000ff2500720c */ /* 0x000fe20003f26270 */
[----:B------:R-:W-:Y:S01]  /*20d0*/  IMAD R34, R4, R33, R35 ;  /* 0x0000002104227224 */ /* 0x000fe200078e0223 */
[----:B------:R-:W-:Y:S01]  /*20e0*/  IABS R37, R39 ;  /* 0x0000002700257213 */ /* 0x000fe20000000000 */
[----:B------:R-:W-:-:S02]  /*20f0*/  @!P0 IMAD.IADD R32, R32, 0x1, -R4 ;  /* 0x0000000120208824 */ /* 0x000fc400078e0a04 */
[----:B------:R-:W-:Y:S01]  /*2100*/  @!P4 IMAD.MOV R30, RZ, RZ, -R30 ;  /* 0x000000ffff1ec224 */ /* 0x000fe200078e0a1e */
[C---:B------:R-:W-:Y:S01]  /*2110*/  ISETP.GT.U32.AND P4, PT, R4.reuse, R34, PT ;  /* 0x000000220400720c */ /* 0x040fe20003f84070 */
[----:B------:R-:W-:Y:S01]  /*2120*/  IMAD.HI.U32 R33, R3, R36, RZ ;  /* 0x0000002403217227 */ /* 0x000fe200078e00ff */
[----:B------:R-:W-:-:S03]  /*2130*/  ISETP.GT.U32.AND P0, PT, R4, R32, PT ;  /* 0x000000200400720c */ /* 0x000fc60003f04070 */
[----:B------:R-:W-:Y:S02]  /*2140*/  @!P5 IMAD.IADD R31, R31, 0x1, -R4 ;  /* 0x000000011f1fd824 */ /* 0x000fe400078e0a04 */
[----:B------:R-:W-:-:S03]  /*2150*/  IMAD.HI.U32 R35, R3, R37, RZ ;  /* 0x0000002503237227 */ /* 0x000fc600078e00ff */
[----:B------:R-:W-:Y:S01]  /*2160*/  ISETP.GT.U32.AND P5, PT, R4, R31, PT ;  /* 0x0000001f0400720c */ /* 0x000fe20003fa4070 */
[----:B------:R-:W-:Y:S02]  /*2170*/  IMAD.MOV R33, RZ, RZ, -R33 ;  /* 0x000000ffff217224 */ /* 0x000fe400078e0a21 */
[----:B------:R-:W-:Y:S02]  /*2180*/  IMAD.MOV R35, RZ, RZ, -R35 ;  /* 0x000000ffff237224 */ /* 0x000fe400078e0a23 */
[----:B------:R-:W-:Y:S02]  /*2190*/  @!P4 IMAD.IADD R34, R34, 0x1, -R4 ;  /* 0x000000012222c824 */ /* 0x000fe400078e0a04 */
[----:B------:R-:W-:Y:S02]  /*21a0*/  IMAD R33, R4, R33, R36 ;  /* 0x0000002104217224 */ /* 0x000fe400078e0224 */
[----:B------:R-:W-:Y:S01]  /*21b0*/  @!P0 IMAD.IADD R32, R32, 0x1, -R4 ;  /* 0x0000000120208824 */ /* 0x000fe200078e0a04 */
[C---:B------:R-:W-:Y:S01]  /*21c0*/  ISETP.GT.U32.AND P4, PT, R4.reuse, R34, PT ;  /* 0x000000220400720c */ /* 0x040fe20003f84070 */
[C---:B------:R-:W-:Y:S01]  /*21d0*/  IMAD R35, R4.reuse, R35, R37 ;  /* 0x0000002304237224 */ /* 0x040fe200078e0225 */
[----:B------:R-:W-:Y:S01]  /*21e0*/  ISETP.GT.U32.AND P0, PT, R4, R33, PT ;  /* 0x000000210400720c */ /* 0x000fe20003f04070 */
[----:B------:R-:W-:-:S02]  /*21f0*/  @!P3 IMAD.MOV R32, RZ, RZ, -R32 ;  /* 0x000000ffff20b224 */ /* 0x000fc400078e0a20 */
[----:B------:R-:W-:Y:S01]  /*2200*/  IMAD.HI.U32 R36, R3, R38, RZ ;  /* 0x0000002603247227 */ /* 0x000fe200078e00ff */
[----:B------:R-:W-:-:S03]  /*2210*/  ISETP.GT.U32.AND P3, PT, R4, R35, PT ;  /* 0x000000230400720c */ /* 0x000fc60003f64070 */
[----:B------:R-:W-:Y:S01]  /*2220*/  @!P5 IMAD.IADD R31, R31, 0x1, -R4 ;  /* 0x000000011f1fd824 */ /* 0x000fe200078e0a04 */
[----:B------:R-:W-:Y:S01]  /*2230*/  ISETP.GE.AND P5, PT, R39, RZ, PT ;  /* 0x000000ff2700720c */ /* 0x000fe20003fa6270 */
[----:B------:R-:W-:Y:S02]  /*2240*/  IMAD.MOV R39, RZ, RZ, -R36 ;  /* 0x000000ffff277224 */ /* 0x000fe400078e0a24 */
[----:B------:R-:W-:Y:S01]  /*2250*/  @!P4 IMAD.IADD R34, R34, 0x1, -R4 ;  /* 0x000000012222c824 */ /* 0x000fe200078e0a04 */
[----:B------:R-:W-:Y:S01]  /*2260*/  ISETP.GE.AND P4, PT, R42, RZ, PT ;  /* 0x000000ff2a00720c */ /* 0x000fe20003f86270 */
[----:B------:R-:W-:Y:S01]  /*2270*/  IMAD R36, R4, R39, R38 ;  /* 0x0000002704247224 */ /* 0x000fe200078e0226 */
[C---:B------:R-:W-:Y:S01]  /*2280*/  LOP3.LUT R38, R2.reuse, 0xd0, RZ, 0xfc, !PT ;  /* 0x000000d002267812 */ /* 0x040fe200078efcff */
[--C-:B------:R-:W-:Y:S01]  /*2290*/  @!P0 IMAD.IADD R33, R33, 0x1, -R4.reuse ;  /* 0x0000000121218824 */ /* 0x100fe200078e0a04 */
[----:B------:R-:W-:Y:S01]  /*22a0*/  LOP3.LUT R39, R2, 0xc8, RZ, 0xfc, !PT ;  /* 0x000000c802277812 */ /* 0x000fe200078efcff */
[----:B------:R-:W-:-:S02]  /*22b0*/  @!P3 IMAD.IADD R35, R35, 0x1, -R4 ;  /* 0x000000012323b824 */ /* 0x000fc400078e0a04 */
[----:B------:R-:W-:Y:S01]  /*22c0*/  @!P6 IMAD.MOV R34, RZ, RZ, -R34 ;  /* 0x000000ffff22e224 */ /* 0x000fe200078e0a22 */
[C---:B------:R-:W-:Y:S01]  /*22d0*/  ISETP.GT.U32.AND P6, PT, R4.reuse, R36, PT ;  /* 0x000000240400720c */ /* 0x040fe20003fc4070 */
[----:B------:R-:W-:Y:S01]  /*22e0*/  IMAD.HI.U32 R37, R3, R40, RZ ;  /* 0x0000002803257227 */ /* 0x000fe200078e00ff */
[C---:B------:R-:W-:Y:S02]  /*22f0*/  ISETP.GT.U32.AND P0, PT, R4.reuse, R33, PT ;  /* 0x000000210400720c */ /* 0x040fe40003f04070 */
[C---:B------:R-:W-:Y:S01]  /*2300*/  ISETP.GT.U32.AND P3, PT, R4.reuse, R35, PT ;  /* 0x000000230400720c */ /* 0x040fe20003f64070 */
[----:B------:R-:W-:Y:S01]  /*2310*/  @!P2 IMAD.MOV R31, RZ, RZ, -R31 ;  /* 0x000000ffff1fa224 */ /* 0x000fe200078e0a1f */
[----:B------:R-:W-:Y:S01]  /*2320*/  ISETP.GE.AND P2, PT, R41, RZ, PT ;  /* 0x000000ff2900720c */ /* 0x000fe20003f46270 */
[----:B------:R-:W-:Y:S01]  /*2330*/  IMAD.MOV R37, RZ, RZ, -R37 ;  /* 0x000000ffff257224 */ /* 0x000fe200078e0a25 */
[----:B------:R-:W-:Y:S02]  /*2340*/  IABS R41, R38 ;  /* 0x0000002600297213 */ /* 0x000fe40000000000 */
[----:B------:R-:W-:Y:S01]  /*2350*/  IABS R42, R39 ;  /* 0x00000027002a7213 */ /* 0x000fe20000000000 */
[----:B------:R-:W-:Y:S01]  /*2360*/  IMAD R37, R4, R37, R40 ;  /* 0x0000002504257224 */ /* 0x000fe200078e0228 */
[----:B------:R-:W-:Y:S01]  /*2370*/  LOP3.LUT R40, R2, 0xc0, RZ, 0xfc, !PT ;  /* 0x000000c002287812 */ /* 0x000fe200078efcff */
[----:B------:R-:W-:-:S02]  /*2380*/  @!P6 IMAD.IADD R36, R36, 0x1, -R4 ;  /* 0x000000012424e824 */ /* 0x000fc400078e0a04 */
[--C-:B------:R-:W-:Y:S01]  /*2390*/  @!P0 IMAD.IADD R33, R33, 0x1, -R4.reuse ;  /* 0x0000000121218824 */ /* 0x100fe200078e0a04 */
[----:B------:R-:W-:Y:S01]  /*23a0*/  ISETP.GE.AND P0, PT, R38, RZ, PT ;  /* 0x000000ff2600720c */ /* 0x000fe20003f06270 */
[----:B------:R-:W-:Y:S01]  /*23b0*/  @!P3 IMAD.IADD R35, R35, 0x1, -R4 ;  /* 0x000000012323b824 */ /* 0x000fe200078e0a04 */
[----:B------:R-:W-:Y:S01]  /*23c0*/  ISETP.GT.U32.AND P6, PT, R4, R36, PT ;  /* 0x000000240400720c */ /* 0x000fe20003fc4070 */
[----:B------:R-:W-:Y:S01]  /*23d0*/  IMAD.HI.U32 R38, R3, R41, RZ ;  /* 0x0000002903267227 */ /* 0x000fe200078e00ff */
[----:B------:R-:W-:Y:S02]  /*23e0*/  IABS R43, R40 ;  /* 0x00000028002b7213 */ /* 0x000fe40000000000 */
[----:B------:R-:W-:Y:S01]  /*23f0*/  ISETP.GE.AND P3, PT, R40, RZ, PT ;  /* 0x000000ff2800720c */ /* 0x000fe20003f66270 */
[----:B------:R-:W-:Y:S01]  /*2400*/  @!P1 IMAD.MOV R33, RZ, RZ, -R33 ;  /* 0x000000ffff219224 */ /* 0x000fe200078e0a21 */
[----:B------:R-:W-:Y:S01]  /*2410*/  ISETP.GE.AND P1, PT, R39, RZ, PT ;  /* 0x000000ff2700720c */ /* 0x000fe20003f26270 */
[----:B------:R-:W-:Y:S01]  /*2420*/  @!P5 IMAD.MOV R35, RZ, RZ, -R35 ;  /* 0x000000ffff23d224 */ /* 0x000fe200078e0a23 */
[----:B------:R-:W-:Y:S01]  /*2430*/  ISETP.GT.U32.AND P5, PT, R4, R37, PT ;  /* 0x000000250400720c */ /* 0x000fe20003fa4070 */
[----:B------:R-:W-:-:S02]  /*2440*/  IMAD.MOV R38, RZ, RZ, -R38 ;  /* 0x000000ffff267224 */ /* 0x000fc400078e0a26 */
[----:B------:R-:W-:-:S04]  /*2450*/  IMAD.HI.U32 R39, R3, R42, RZ ;  /* 0x0000002a03277227 */ /* 0x000fc800078e00ff */
[----:B------:R-:W-:Y:S02]  /*2460*/  IMAD R38, R4, R38, R41 ;  /* 0x0000002604267224 */ /* 0x000fe400078e0229 */
[----:B------:R-:W-:Y:S02]  /*2470*/  IMAD.MOV R39, RZ, RZ, -R39 ;  /* 0x000000ffff277224 */ /* 0x000fe400078e0a27 */
[----:B------:R-:W-:Y:S01]  /*2480*/  @!P6 IMAD.IADD R36, R36, 0x1, -R4 ;  /* 0x000000012424e824 */ /* 0x000fe200078e0a04 */
[C---:B------:R-:W-:Y:S01]  /*2490*/  ISETP.GT.U32.AND P6, PT, R4.reuse, R38, PT ;  /* 0x000000260400720c */ /* 0x040fe20003fc4070 */
[C---:B------:R-:W-:Y:S02]  /*24a0*/  IMAD R39, R4.reuse, R39, R42 ;  /* 0x0000002704277224 */ /* 0x040fe400078e022a */
[----:B------:R-:W-:Y:S02]  /*24b0*/  @!P5 IMAD.IADD R37, R37, 0x1, -R4 ;  /* 0x000000012525d824 */ /* 0x000fe400078e0a04 */
[----:B------:R-:W-:Y:S01]  /*24c0*/  @!P2 IMAD.MOV R36, RZ, RZ, -R36 ;  /* 0x000000ffff24a224 */ /* 0x000fe200078e0a24 */
[C---:B------:R-:W-:Y:S01]  /*24d0*/  ISETP.GT.U32.AND P2, PT, R4.reuse, R39, PT ;  /* 0x000000270400720c */ /* 0x040fe20003f44070 */
[----:B------:R-:W-:Y:S01]  /*24e0*/  IMAD.HI.U32 R40, R3, R43, RZ ;  /* 0x0000002b03287227 */ /* 0x000fe200078e00ff */
[----:B------:R-:W-:-:S03]  /*24f0*/  ISETP.GT.U32.AND P5, PT, R4, R37, PT ;  /* 0x000000250400720c */ /* 0x000fc60003fa4070 */
[----:B------:R-:W-:Y:S02]  /*2500*/  IMAD.MOV R40, RZ, RZ, -R40 ;  /* 0x000000ffff287224 */ /* 0x000fe400078e0a28 */
[----:B------:R-:W-:Y:S02]  /*2510*/  @!P6 IMAD.IADD R38, R38, 0x1, -R4 ;  /* 0x000000012626e824 */ /* 0x000fe400078e0a04 */
[----:B------:R-:W-:Y:S02]  /*2520*/  IMAD R40, R4, R40, R43 ;  /* 0x0000002804287224 */ /* 0x000fe400078e022b */
[----:B------:R-:W-:-:S04]  /*2530*/  IMAD.HI.U32 R42, R3, R45, RZ ;  /* 0x0000002d032a7227 */ /* 0x000fc800078e00ff */
[--C-:B------:R-:W-:Y:S01]  /*2540*/  @!P2 IMAD.IADD R39, R39, 0x1, -R4.reuse ;  /* 0x000000012727a824 */ /* 0x100fe200078e0a04 */
[C---:B------:R-:W-:Y:S01]  /*2550*/  ISETP.GT.U32.AND P2, PT, R4.reuse, R38, PT ;  /* 0x000000260400720c */ /* 0x040fe20003f44070 */
[----:B------:R-:W-:Y:S01]  /*2560*/  @!P5 IMAD.IADD R37, R37, 0x1, -R4 ;  /* 0x000000012525d824 */ /* 0x000fe200078e0a04 */
[----:B------:R-:W-:Y:S01]  /*2570*/  ISETP.GT.U32.AND P5, PT, R4, R40, PT ;  /* 0x000000280400720c */ /* 0x000fe20003fa4070 */
[----:B------:R-:W-:Y:S02]  /*2580*/  IMAD.MOV R42, RZ, RZ, -R42 ;  /* 0x000000ffff2a7224 */ /* 0x000fe400078e0a2a */
[----:B------:R-:W-:-:S04]  /*2590*/  IMAD.HI.U32 R41, R3, R44, RZ ;  /* 0x0000002c03297227 */ /* 0x000fc800078e00ff */
[----:B------:R-:W-:Y:S02]  /*25a0*/  IMAD R42, R4, R42, R45 ;  /* 0x0000002a042a7224 */ /* 0x000fe400078e022d */
[----:B------:R-:W-:Y:S02]  /*25b0*/  IMAD.MOV R41, RZ, RZ, -R41 ;  /* 0x000000ffff297224 */ /* 0x000fe400078e0a29 */
[--C-:B------:R-:W-:Y:S01]  /*25c0*/  @!P2 IMAD.IADD R38, R38, 0x1, -R4.reuse ;  /* 0x000000012626a824 */ /* 0x100fe200078e0a04 */
[----:B------:R-:W-:Y:S01]  /*25d0*/  ISETP.GT.U32.AND P2, PT, R4, R42, PT ;  /* 0x0000002a0400720c */ /* 0x000fe20003f44070 */
[----:B------:R-:W-:Y:S01]  /*25e0*/  @!P5 IMAD.IADD R40, R40, 0x1, -R4 ;  /* 0x000000012828d824 */ /* 0x000fe200078e0a04 */
[C---:B------:R-:W-:Y:S01]  /*25f0*/  ISETP.GT.U32.AND P5, PT, R4.reuse, R39, PT ;  /* 0x000000270400720c */ /* 0x040fe20003fa4070 */
[C---:B------:R-:W-:Y:S01]  /*2600*/  IMAD R41, R4.reuse, R41, R44 ;  /* 0x0000002904297224 */ /* 0x040fe200078e022c */
[----:B------:R-:W-:Y:S01]  /*2610*/  IABS R44, R51 ;  /* 0x00000033002c7213 */ /* 0x000fe20000000000 */
[----:B------:R-:W-:Y:S01]  /*2620*/  @!P4 IMAD.MOV R37, RZ, RZ, -R37 ;  /* 0x000000ffff25c224 */ /* 0x000fe200078e0a25 */
[C---:B------:R-:W-:Y:S01]  /*2630*/  ISETP.GT.U32.AND P4, PT, R4.reuse, R40, PT ;  /* 0x000000280400720c */ /* 0x040fe20003f84070 */
[----:B------:R-:W-:Y:S01]  /*2640*/  IMAD.HI.U32 R45, R3, R48, RZ ;  /* 0x00000030032d7227 */ /* 0x000fe200078e00ff */
[----:B------:R-:W-:-:S03]  /*2650*/  ISETP.GT.U32.AND P6, PT, R4, R41, PT ;  /* 0x000000290400720c */ /* 0x000fc60003fc4070 */
[----:B------:R-:W-:-:S04]  /*2660*/  IMAD.HI.U32 R43, R3, R44, RZ ;  /* 0x0000002c032b7227 */ /* 0x000fc800078e00ff */
[--C-:B------:R-:W-:Y:S01]  /*2670*/  @!P2 IMAD.IADD R42, R42, 0x1, -R4.reuse ;  /* 0x000000012a2aa824 */ /* 0x100fe200078e0a04 */
[----:B------:R-:W-:Y:S01]  /*2680*/  ISETP.GE.AND P2, PT, R51, RZ, PT ;  /* 0x000000ff3300720c */ /* 0x000fe20003f46270 */
[----:B------:R-:W-:Y:S01]  /*2690*/  @!P5 IMAD.IADD R39, R39, 0x1, -R4 ;  /* 0x000000012727d824 */ /* 0x000fe200078e0a04 */
[----:B------:R-:W-:Y:S01]  /*26a0*/  ISETP.GE.AND P5, PT, R46, RZ, PT ;  /* 0x000000ff2e00720c */ /* 0x000fe20003fa6270 */
[----:B------:R-:W-:Y:S01]  /*26b0*/  @!P0 IMAD.MOV R38, RZ, RZ, -R38 ;  /* 0x000000ffff268224 */ /* 0x000fe200078e0a26 */
[----:B------:R-:W-:Y:S01]  /*26c0*/  ISETP.GT.U32.AND P0, PT, R4, R42, PT ;  /* 0x0000002a0400720c */ /* 0x000fe20003f04070 */
[----:B------:R-:W-:Y:S02]  /*26d0*/  IMAD.MOV R43, RZ, RZ, -R43 ;  /* 0x000000ffff2b7224 */ /* 0x000fe400078e0a2b */
[----:B------:R-:W-:-:S04]  /*26e0*/  IMAD.HI.U32 R46, R3, R49, RZ ;  /* 0x00000031032e7227 */ /* 0x000fc800078e00ff */
[----:B------:R-:W-:Y:S02]  /*26f0*/  IMAD.MOV R45, RZ, RZ, -R45 ;  /* 0x000000ffff2d7224 */ /* 0x000fe400078e0a2d */
[----:B------:R-:W-:Y:S02]  /*2700*/  @!P6 IMAD.IADD R41, R41, 0x1, -R4 ;  /* 0x000000012929e824 */ /* 0x000fe400078e0a04 */
[----:B------:R-:W-:Y:S02]  /*2710*/  IMAD R43, R4, R43, R44 ;  /* 0x0000002b042b7224 */ /* 0x000fe400078e022c */
[----:B------:R-:W-:Y:S01]  /*2720*/  @!P4 IMAD.IADD R40, R40, 0x1, -R4 ;  /* 0x000000012828c824 */ /* 0x000fe200078e0a04 */
[C---:B------:R-:W-:Y:S01]  /*2730*/  ISETP.GT.U32.AND P6, PT, R4.reuse, R41, PT ;  /* 0x000000290400720c */ /* 0x040fe20003fc4070 */
[----:B------:R-:W-:Y:S01]  /*2740*/  IMAD.MOV R46, RZ, RZ, -R46 ;  /* 0x000000ffff2e7224 */ /* 0x000fe200078e0a2e */
[C---:B------:R-:W-:Y:S01]  /*2750*/  ISETP.GT.U32.AND P4, PT, R4.reuse, R43, PT ;  /* 0x0000002b0400720c */ /* 0x040fe20003f84070 */
[----:B------:R-:W-:-:S02]  /*2760*/  IMAD R45, R4, R45, R48 ;  /* 0x0000002d042d7224 */ /* 0x000fc400078e0230 */
[C---:B------:R-:W-:Y:S01]  /*2770*/  IMAD R46, R4.reuse, R46, R49 ;  /* 0x0000002e042e7224 */ /* 0x040fe200078e0231 */
[----:B------:R-:W-:Y:S01]  /*2780*/  IABS R49, R56 ;  /* 0x0000003800317213 */ /* 0x000fe20000000000 */
[----:B------:R-:W-:Y:S01]  /*2790*/  @!P3 IMAD.MOV R40, RZ, RZ, -R40 ;  /* 0x000000ffff28b224 */ /* 0x000fe200078e0a28 */
[----:B------:R-:W-:Y:S01]  /*27a0*/  ISETP.GT.U32.AND P3, PT, R4, R45, PT ;  /* 0x0000002d0400720c */ /* 0x000fe20003f64070 */
[----:B------:R-:W-:-:S04]  /*27b0*/  IMAD.HI.U32 R44, R3, R47, RZ ;  /* 0x0000002f032c7227 */ /* 0x000fc800078e00ff */
[----:B------:R-:W-:Y:S01]  /*27c0*/  @!P0 IMAD.IADD R42, R42, 0x1, -R4 ;  /* 0x000000012a2a8824 */ /* 0x000fe200078e0a04 */
[----:B------:R-:W-:Y:S01]  /*27d0*/  ISETP.GT.U32.AND P0, PT, R4, R46, PT ;  /* 0x0000002e0400720c */ /* 0x000fe20003f04070 */
[----:B------:R-:W-:Y:S02]  /*27e0*/  IMAD.MOV R44, RZ, RZ, -R44 ;  /* 0x000000ffff2c7224 */ /* 0x000fe400078e0a2c */
[--C-:B------:R-:W-:Y:S01]  /*27f0*/  @!P6 IMAD.IADD R41, R41, 0x1, -R4.reuse ;  /* 0x000000012929e824 */ /* 0x100fe200078e0a04 */
[----:B------:R-:W-:Y:S01]  /*2800*/  ISETP.GE.AND P6, PT, R50, RZ, PT ;  /* 0x000000ff3200720c */ /* 0x000fe20003fc6270 */
[C---:B------:R-:W-:Y:S01]  /*2810*/  IMAD R44, R4.reuse, R44, R47 ;  /* 0x0000002c042c7224 */ /* 0x040fe200078e022f */
[----:B------:R-:W-:Y:S01]  /*2820*/  IABS R50, R57 ;  /* 0x0000003900327213 */ /* 0x000fe20000000000 */
[--C-:B------:R-:W-:Y:S02]  /*2830*/  @!P4 IMAD.IADD R43, R43, 0x1, -R4.reuse ;  /* 0x000000012b2bc824 */ /* 0x100fe400078e0a04 */
[--C-:B------:R-:W-:Y:S01]  /*2840*/  @!P3 IMAD.IADD R45, R45, 0x1, -R4.reuse ;  /* 0x000000012d2db824 */ /* 0x100fe200078e0a04 */
[C---:B------:R-:W-:Y:S01]  /*2850*/  ISETP.GT.U32.AND P4, PT, R4.reuse, R44, PT ;  /* 0x0000002c0400720c */ /* 0x040fe20003f84070 */
[----:B------:R-:W-:Y:S01]  /*2860*/  @!P1 IMAD.MOV R39, RZ, RZ, -R39 ;  /* 0x000000ffff279224 */ /* 0x000fe200078e0a27 */
[----:B------:R-:W-:Y:S01]  /*2870*/  ISETP.GT.U32.AND P1, PT, R4, R43, PT ;  /* 0x0000002b0400720c */ /* 0x000fe20003f24070 */
[----:B------:R-:W-:Y:S01]  /*2880*/  @!P0 IMAD.IADD R46, R46, 0x1, -R4 ;  /* 0x000000012e2e8824 */ /* 0x000fe200078e0a04 */
[----:B------:R-:W-:Y:S01]  /*2890*/  ISETP.GT.U32.AND P0, PT, R4, R45, PT ;  /* 0x0000002d0400720c */ /* 0x000fe20003f04070 */
[----:B------:R-:W-:-:S04]  /*28a0*/  IMAD.HI.U32 R48, R3, R50, RZ ;  /* 0x0000003203307227 */ /* 0x000fc800078e00ff */
[----:B------:R-:W-:-:S04]  /*28b0*/  IMAD.HI.U32 R47, R3, R49, RZ ;  /* 0x00000031032f7227 */ /* 0x000fc800078e00ff */
[----:B------:R-:W-:Y:S02]  /*28c0*/  IMAD.MOV R51, RZ, RZ, -R48 ;  /* 0x000000ffff337224 */ /* 0x000fe400078e0a30 */
[----:B------:R-:W-:Y:S01]  /*28d0*/  @!P4 IMAD.IADD R44, R44, 0x1, -R4 ;  /* 0x000000012c2cc824 */ /* 0x000fe200078e0a04 */
[----:B------:R-:W-:Y:S01]  /*28e0*/  ISETP.GE.AND P4, PT, R55, RZ, PT ;  /* 0x000000ff3700720c */ /* 0x000fe20003f86270 */
[----:B------:R-:W-:Y:S02]  /*28f0*/  IMAD.MOV R47, RZ, RZ, -R47 ;  /* 0x000000ffff2f7224 */ /* 0x000fe400078e0a2f */
[C---:B------:R-:W-:Y:S01]  /*2900*/  IMAD R48, R4.reuse, R51, R50 ;  /* 0x0000003304307224 */ /* 0x040fe200078e0232 */
[----:B------:R-:W-:Y:S01]  /*2910*/  ISETP.GT.U32.AND P3, PT, R4, R44, PT ;  /* 0x0000002c0400720c */ /* 0x000fe20003f64070 */
[--C-:B------:R-:W-:Y:S01]  /*2920*/  @!P1 IMAD.IADD R43, R43, 0x1, -R4.reuse ;  /* 0x000000012b2b9824 */ /* 0x100fe200078e0a04 */
[----:B------:R-:W-:Y:S01]  /*2930*/  LOP3.LUT R50, R2, 0x68, RZ, 0xfc, !PT ;  /* 0x0000006802327812 */ /* 0x000fe200078efcff */
[----:B------:R-:W-:Y:S01]  /*2940*/  IMAD R47, R4, R47, R49 ;  /* 0x0000002f042f7224 */ /* 0x000fe200078e0231 */
[----:B------:R-:W-:Y:S01]  /*2950*/  ISETP.GE.AND P1, PT, R54, RZ, PT ;  /* 0x000000ff3600720c */ /* 0x000fe20003f26270 */
[----:B------:R-:W-:Y:S01]  /*2960*/  @!P0 IMAD.IADD R45, R45, 0x1, -R4 ;  /* 0x000000012d2d8824 */ /* 0x000fe200078e0a04 */
[----:B------:R-:W-:Y:S01]  /*2970*/  ISETP.GT.U32.AND P0, PT, R4, R48, PT ;  /* 0x000000300400720c */ /* 0x000fe20003f04070 */
[----:B------:R-:W-:Y:S01]  /*2980*/  @!P5 IMAD.MOV R41, RZ, RZ, -R41 ;  /* 0x000000ffff29d224 */ /* 0x000fe200078e0a29 */
[----:B------:R-:W-:Y:S01]  /*2990*/  ISETP.GE.AND P5, PT, R52, RZ, PT ;  /* 0x000000ff3400720c */ /* 0x000fe20003fa6270 */
[----:B------:R-:W-:Y:S01]  /*29a0*/  @!P2 IMAD.MOV R43, RZ, RZ, -R43 ;  /* 0x000000ffff2ba224 */ /* 0x000fe200078e0a2b */
[----:B------:R-:W-:Y:S01]  /*29b0*/  ISETP.GT.U32.AND P2, PT, R4, R47, PT ;  /* 0x0000002f0400720c */ /* 0x000fe20003f44070 */
[----:B------:R-:W-:Y:S01]  /*29c0*/  @!P6 IMAD.MOV R42, RZ, RZ, -R42 ;  /* 0x000000ffff2ae224 */ /* 0x000fe200078e0a2a */
[----:B------:R-:W-:Y:S01]  /*29d0*/  IABS R51, R50 ;  /* 0x0000003200337213 */ /* 0x000fe20000000000 */
[----:B------:R-:W-:Y:S01]  /*29e0*/  @!P3 IMAD.IADD R44, R44, 0x1, -R4 ;  /* 0x000000012c2cb824 */ /* 0x000fe200078e0a04 */
[----:B------:R-:W-:-:S02]  /*29f0*/  LOP3.LUT R54, R2, 0x60, RZ, 0xfc, !PT ;  /* 0x0000006002367812 */ /* 0x000fc400078efcff */
[----:B------:R-:W-:Y:S01]  /*2a00*/  ISETP.GE.AND P3, PT, R56, RZ, PT ;  /* 0x000000ff3800720c */ /* 0x000fe20003f66270 */
[----:B------:R-:W-:Y:S01]  /*2a10*/  IMAD.HI.U32 R49, R3, R51, RZ ;  /* 0x0000003303317227 */ /* 0x000fe200078e00ff */
[----:B------:R-:W-:Y:S02]  /*2a20*/  IABS R52, R54 ;  /* 0x0000003600347213 */ /* 0x000fe40000000000 */
[----:B------:R-:W-:Y:S01]  /*2a30*/  LOP3.LUT R56, R2, 0x58, RZ, 0xfc, !PT ;  /* 0x0000005802387812 */ /* 0x000fe200078efcff */
[--C-:B------:R-:W-:Y:S01]  /*2a40*/  @!P0 IMAD.IADD R48, R48, 0x1, -R4.reuse ;  /* 0x0000000130308824 */ /* 0x100fe200078e0a04 */
[----:B------:R-:W-:Y:S01]  /*2a50*/  ISETP.GT.U32.AND P6, PT, R4, R46, PT ;  /* 0x0000002e0400720c */ /* 0x000fe20003fc4070 */
[----:B------:R-:W-:Y:S01]  /*2a60*/  @!P2 IMAD.IADD R47, R47, 0x1, -R4 ;  /* 0x000000012f2fa824 */ /* 0x000fe200078e0a04 */
[----:B------:R-:W-:Y:S01]  /*2a70*/  ISETP.GE.AND P2, PT, R50, RZ, PT ;  /* 0x000000ff3200720c */ /* 0x000fe20003f46270 */
[----:B------:R-:W-:Y:S01]  /*2a80*/  @!P5 IMAD.MOV R44, RZ, RZ, -R44 ;  /* 0x000000ffff2cd224 */ /* 0x000fe200078e0a2c */
[C---:B------:R-:W-:Y:S01]  /*2a90*/  ISETP.GT.U32.AND P5, PT, R4.reuse, R48, PT ;  /* 0x000000300400720c */ /* 0x040fe20003fa4070 */
[----:B------:R-:W-:Y:S01]  /*2aa0*/  IMAD.MOV R49, RZ, RZ, -R49 ;  /* 0x000000ffff317224 */ /* 0x000fe200078e0a31 */
[----:B------:R-:W-:Y:S01]  /*2ab0*/  IABS R55, R56 ;  /* 0x0000003800377213 */ /* 0x000fe20000000000 */
[----:B------:R-:W-:Y:S01]  /*2ac0*/  IMAD.HI.U32 R50, R3, R52, RZ ;  /* 0x0000003403327227 */ /* 0x000fe200078e00ff */
[----:B------:R-:W-:-:S03]  /*2ad0*/  ISETP.GT.U32.AND P0, PT, R4, R47, PT ;  /* 0x0000002f0400720c */ /* 0x000fc60003f04070 */
[C---:B------:R-:W-:Y:S02]  /*2ae0*/  IMAD R49, R4.reuse, R49, R51 ;  /* 0x0000003104317224 */ /* 0x040fe400078e0233 */
[----:B------:R-:W-:Y:S02]  /*2af0*/  IMAD.MOV R51, RZ, RZ, -R50 ;  /* 0x000000ffff337224 */ /* 0x000fe400078e0a32 */
[----:B------:R-:W-:Y:S01]  /*2b00*/  @!P1 IMAD.MOV R45, RZ, RZ, -R45 ;  /* 0x000000ffff2d9224 */ /* 0x000fe200078e0a2d */
[C---:B------:R-:W-:Y:S01]  /*2b10*/  ISETP.GT.U32.AND P1, PT, R4.reuse, R49, PT ;  /* 0x000000310400720c */ /* 0x040fe20003f24070 */
[----:B------:R-:W-:Y:S02]  /*2b20*/  IMAD R51, R4, R51, R52 ;  /* 0x0000003304337224 */ /* 0x000fe400078e0234 */
[----:B------:R-:W-:Y:S02]  /*2b30*/  @!P5 IMAD.IADD R48, R48, 0x1, -R4 ;  /* 0x000000013030d824 */ /* 0x000fe400078e0a04 */
[----:B------:R-:W-:Y:S01]  /*2b40*/  IMAD.HI.U32 R50, R3, R55, RZ ;  /* 0x0000003703327227 */ /* 0x000fe200078e00ff */
[----:B------:R-:W-:-:S03]  /*2b50*/  ISETP.GT.U32.AND P5, PT, R4, R51, PT ;  /* 0x000000330400720c */ /* 0x000fc60003fa4070 */
[----:B------:R-:W-:Y:S01]  /*2b60*/  IMAD.MOV R52, RZ, RZ, -R50 ;  /* 0x000000ffff347224 */ /* 0x000fe200078e0a32 */
[----:B------:R-:W-:Y:S01]  /*2b70*/  LOP3.LUT R50, R2, 0x50, RZ, 0xfc, !PT ;  /* 0x0000005002327812 */ /* 0x000fe200078efcff */
[--C-:B------:R-:W-:Y:S01]  /*2b80*/  @!P6 IMAD.IADD R46, R46, 0x1, -R4.reuse ;  /* 0x000000012e2ee824 */ /* 0x100fe200078e0a04 */
[----:B------:R-:W-:Y:S01]  /*2b90*/  ISETP.GE.AND P6, PT, R57, RZ, PT ;  /* 0x000000ff3900720c */ /* 0x000fe20003fc6270 */
[--C-:B------:R-:W-:Y:S01]  /*2ba0*/  @!P1 IMAD.IADD R49, R49, 0x1, -R4.reuse ;  /* 0x0000000131319824 */ /* 0x100fe200078e0a04 */
[----:B------:R-:W-:Y:S01]  /*2bb0*/  IABS R57, R50 ;  /* 0x0000003200397213 */ /* 0x000fe20000000000 */
[--C-:B------:R-:W-:Y:S01]  /*2bc0*/  @!P0 IMAD.IADD R47, R47, 0x1, -R4.reuse ;  /* 0x000000012f2f8824 */ /* 0x100fe200078e0a04 */
[----:B------:R-:W-:Y:S01]  /*2bd0*/  ISETP.GE.AND P0, PT, R56, RZ, PT ;  /* 0x000000ff3800720c */ /* 0x000fe20003f06270 */
[C---:B------:R-:W-:Y:S01]  /*2be0*/  IMAD R55, R4.reuse, R52, R55 ;  /* 0x0000003404377224 */ /* 0x040fe200078e0237 */
[----:B------:R-:W-:Y:S01]  /*2bf0*/  ISETP.GT.U32.AND P1, PT, R4, R49, PT ;  /* 0x000000310400720c */ /* 0x000fe20003f24070 */
[----:B------:R-:W-:Y:S01]  /*2c00*/  @!P5 IMAD.IADD R51, R51, 0x1, -R4 ;  /* 0x000000013333d824 */ /* 0x000fe200078e0a04 */
[----:B------:R-:W-:Y:S01]  /*2c10*/  LOP3.LUT R52, R2, 0x48, RZ, 0xfc, !PT ;  /* 0x0000004802347812 */ /* 0x000fe200078efcff */
[----:B------:R-:W-:Y:S01]  /*2c20*/  @!P3 IMAD.MOV R47, RZ, RZ, -R47 ;  /* 0x000000ffff2fb224 */ /* 0x000fe200078e0a2f */
[----:B------:R-:W-:Y:S01]  /*2c30*/  ISETP.GE.AND P3, PT, R50, RZ, PT ;  /* 0x000000ff3200720c */ /* 0x000fe20003f66270 */
[----:B------:R-:W-:Y:S01]  /*2c40*/  IMAD.HI.U32 R50, R3, R57, RZ ;  /* 0x0000003903327227 */ /* 0x000fe200078e00ff */
[----:B------:R-:W-:-:S02]  /*2c50*/  ISETP.GT.U32.AND P5, PT, R4, R51, PT ;  /* 0x000000330400720c */ /* 0x000fc40003fa4070 */
[----:B------:R-:W-:Y:S01]  /*2c60*/  IABS R59, R52 ;  /* 0x00000034003b7213 */ /* 0x000fe20000000000 */
[----:B------:R-:W-:Y:S01]  /*2c70*/  IMAD.MOV R50, RZ, RZ, -R50 ;  /* 0x000000ffff327224 */ /* 0x000fe200078e0a32 */
[----:B------:R-:W-:Y:S01]  /*2c80*/  IABS R56, R64 ;  /* 0x0000004000387213 */ /* 0x000fe20000000000 */
[----:B------:R-:W-:Y:S01]  /*2c90*/  @!P4 IMAD.MOV R46, RZ, RZ, -R46 ;  /* 0x000000ffff2ec224 */ /* 0x000fe200078e0a2e */
[----:B------:R-:W-:Y:S01]  /*2ca0*/  ISETP.GE.AND P4, PT, R54, RZ, PT ;  /* 0x000000ff3600720c */ /* 0x000fe20003f86270 */
[----:B------:R-:W-:Y:S01]  /*2cb0*/  @!P1 IMAD.IADD R49, R49, 0x1, -R4 ;  /* 0x0000000131319824 */ /* 0x000fe200078e0a04 */
[C---:B------:R-:W-:Y:S01]  /*2cc0*/  ISETP.GT.U32.AND P1, PT, R4.reuse, R55, PT ;  /* 0x000000370400720c */ /* 0x040fe20003f24070 */
[----:B------:R-:W-:Y:S02]  /*2cd0*/  IMAD R57, R4, R50, R57 ;  /* 0x0000003204397224 */ /* 0x000fe400078e0239 */
[----:B------:R-:W-:-:S04]  /*2ce0*/  IMAD.HI.U32 R50, R3, R59, RZ ;  /* 0x0000003b03327227 */ /* 0x000fc800078e00ff */
[----:B------:R-:W-:Y:S01]  /*2cf0*/  @!P5 IMAD.IADD R51, R51, 0x1, -R4 ;  /* 0x000000013333d824 */ /* 0x000fe200078e0a04 */
[----:B------:R-:W-:Y:S01]  /*2d00*/  ISETP.GT.U32.AND P5, PT, R4, R57, PT ;  /* 0x000000390400720c */ /* 0x000fe20003fa4070 */
[----:B------:R-:W-:Y:S02]  /*2d10*/  IMAD.MOV R54, RZ, RZ, -R50 ;  /* 0x000000ffff367224 */ /* 0x000fe400078e0a32 */
[----:B------:R-:W-:-:S04]  /*2d20*/  IMAD.HI.U32 R50, R3, R61, RZ ;  /* 0x0000003d03327227 */ /* 0x000fc800078e00ff */
[----:B------:R-:W-:Y:S01]  /*2d30*/  @!P1 IMAD.IADD R55, R55, 0x1, -R4 ;  /* 0x0000000137379824 */ /* 0x000fe200078e0a04 */
[----:B------:R-:W-:Y:S01]  /*2d40*/  ISETP.GE.AND P1, PT, R58, RZ, PT ;  /* 0x000000ff3a00720c */ /* 0x000fe20003f26270 */
[----:B------:R-:W-:Y:S01]  /*2d50*/  IMAD.MOV R50, RZ, RZ, -R50 ;  /* 0x000000ffff327224 */ /* 0x000fe200078e0a32 */
[----:B------:R-:W-:Y:S01]  /*2d60*/  LOP3.LUT R58, R2, 0x10, RZ, 0xfc, !PT ;  /* 0x00000010023a7812 */ /* 0x000fe200078efcff */
[C---:B------:R-:W-:Y:S02]  /*2d70*/  IMAD R59, R4.reuse, R54, R59 ;  /* 0x00000036043b7224 */ /* 0x040fe400078e023b */
[----:B------:R-:W-:Y:S01]  /*2d80*/  @!P5 IMAD.IADD R57, R57, 0x1, -R4 ;  /* 0x000000013939d824 */ /* 0x000fe200078e0a04 */
[C---:B------:R-:W-:Y:S01]  /*2d90*/  ISETP.GT.U32.AND P5, PT, R4.reuse, R55, PT ;  /* 0x000000370400720c */ /* 0x040fe20003fa4070 */
[----:B------:R-:W-:Y:S01]  /*2da0*/  IMAD R61, R4, R50, R61 ;  /* 0x00000032043d7224 */ /* 0x000fe200078e023d */
[----:B------:R-:W-:Y:S01]  /*2db0*/  IABS R89, R58 ;  /* 0x0000003a00597213 */ /* 0x000fe20000000000 */
[----:B------:R-:W-:-:S04]  /*2dc0*/  IMAD.HI.U32 R54, R3, R56, RZ ;  /* 0x0000003803367227 */ /* 0x000fc800078e00ff */
[----:B------:R-:W-:Y:S02]  /*2dd0*/  IMAD.MOV.U32 R67, RZ, RZ, R51 ;  /* 0x000000ffff437224 */ /* 0x000fe400078e0033 */
[----:B------:R-:W-:Y:S01]  /*2de0*/  @!P6 IMAD.MOV R48, RZ, RZ, -R48 ;  /* 0x000000ffff30e224 */ /* 0x000fe200078e0a30 */
[----:B------:R-:W-:Y:S01]  /*2df0*/  ISETP.GE.AND P6, PT, R52, RZ, PT ;  /* 0x000000ff3400720c */ /* 0x000fe20003fc6270 */
[----:B------:R-:W-:Y:S01]  /*2e00*/  IMAD.MOV R51, RZ, RZ, -R54 ;  /* 0x000000ffff337224 */ /* 0x000fe200078e0a36 */
[----:B------:R-:W-:Y:S01]  /*2e10*/  LOP3.LUT R54, R2, 0x20, RZ, 0xfc, !PT ;  /* 0x0000002002367812 */ /* 0x000fe200078efcff */
[----:B------:R-:W-:Y:S01]  /*2e20*/  @!P5 IMAD.IADD R55, R55, 0x1, -R4 ;  /* 0x000000013737d824 */ /* 0x000fe200078e0a04 */
[C---:B------:R-:W-:Y:S01]  /*2e30*/  ISETP.GT.U32.AND P5, PT, R4.reuse, R61, PT ;  /* 0x0000003d0400720c */ /* 0x040fe20003fa4070 */
[----:B------:R-:W-:Y:S01]  /*2e40*/  @!P4 IMAD.MOV R67, RZ, RZ, -R67 ;  /* 0x000000ffff43c224 */ /* 0x000fe200078e0a43 */
[----:B------:R-:W-:Y:S01]  /*2e50*/  ISETP.GT.U32.AND P4, PT, R4, R59, PT ;  /* 0x0000003b0400720c */ /* 0x000fe20003f84070 */
[----:B------:R-:W-:Y:S01]  /*2e60*/  IMAD.HI.U32 R52, R3, R63, RZ ;  /* 0x0000003f03347227 */ /* 0x000fe200078e00ff */
[----:B------:R-:W-:-:S03]  /*2e70*/  IABS R77, R54 ;  /* 0x00000036004d7213 */ /* 0x000fc60000000000 */
[----:B------:R-:W-:Y:S02]  /*2e80*/  IMAD.MOV.U32 R65, RZ, RZ, R49 ;  /* 0x000000ffff417224 */ /* 0x000fe400078e0031 */
[----:B------:R-:W-:Y:S01]  /*2e90*/  IMAD R51, R4, R51, R56 ;  /* 0x0000003304337224 */ /* 0x000fe200078e0238 */
[----:B------:R-:W-:Y:S01]  /*2ea0*/  LOP3.LUT R56, R2, 0x18, RZ, 0xfc, !PT ;  /* 0x0000001802387812 */ /* 0x000fe200078efcff */
[----:B------:R-:W-:Y:S02]  /*2eb0*/  IMAD.MOV R52, RZ, RZ, -R52 ;  /* 0x000000ffff347224 */ /* 0x000fe400078e0a34 */
[----:B------:R-:W-:Y:S01]  /*2ec0*/  @!P2 IMAD.MOV R65, RZ, RZ, -R65 ;  /* 0x000000ffff41a224 */ /* 0x000fe200078e0a41 */
[C---:B------:R-:W-:Y:S01]  /*2ed0*/  ISETP.GT.U32.AND P2, PT, R4.reuse, R57, PT ;  /* 0x000000390400720c */ /* 0x040fe20003f44070 */
[--C-:B------:R-:W-:Y:S01]  /*2ee0*/  @!P5 IMAD.IADD R61, R61, 0x1, -R4.reuse ;  /* 0x000000013d3dd824 */ /* 0x100fe200078e0a04 */
[C---:B------:R-:W-:Y:S01]  /*2ef0*/  ISETP.GT.U32.AND P5, PT, R4.reuse, R51, PT ;  /* 0x000000330400720c */ /* 0x040fe20003fa4070 */
[----:B------:R-:W-:Y:S01]  /*2f00*/  IMAD R63, R4, R52, R63 ;  /* 0x00000034043f7224 */ /* 0x000fe200078e023f */
[----:B------:R-:W-:Y:S01]  /*2f10*/  IABS R79, R56 ;  /* 0x00000038004f7213 */ /* 0x000fe20000000000 */
[----:B------:R-:W-:-:S02]  /*2f20*/  @!P4 IMAD.IADD R59, R59, 0x1, -R4 ;  /* 0x000000013b3bc824 */ /* 0x000fc400078e0a04 */
[----:B------:R-:W-:Y:S01]  /*2f30*/  VIADD R49, R60, 0x1f8 ;  /* 0x000001f83c317836 */ /* 0x000fe20000000000 */
[----:B------:R-:W-:Y:S01]  /*2f40*/  ISETP.GT.U32.AND P4, PT, R4, R63, PT ;  /* 0x0000003f0400720c */ /* 0x000fe20003f84070 */
[----:B------:R-:W-:Y:S02]  /*2f50*/  IMAD.MOV.U32 R69, RZ, RZ, R55 ;  /* 0x000000ffff457224 */ /* 0x000fe400078e0037 */
[----:B------:R-:W-:Y:S01]  /*2f60*/  IMAD.HI.U32 R50, R3, R89, RZ ;  /* 0x0000005903327227 */ /* 0x000fe200078e00ff */
[----:B------:R-:W-:-:S03]  /*2f70*/  IABS R52, R49 ;  /* 0x0000003100347213 */ /* 0x000fc60000000000 */
[--C-:B------:R-:W-:Y:S01]  /*2f80*/  @!P2 IMAD.IADD R57, R57, 0x1, -R4.reuse ;  /* 0x000000013939a824 */ /* 0x100fe200078e0a04 */
[----:B------:R-:W-:Y:S01]  /*2f90*/  ISETP.GE.AND P2, PT, R49, RZ, PT ;  /* 0x000000ff3100720c */ /* 0x000fe20003f46270 */
[----:B------:R-:W-:Y:S02]  /*2fa0*/  @!P5 IMAD.IADD R51, R51, 0x1, -R4 ;  /* 0x000000013333d824 */ /* 0x000fe400078e0a04 */
[----:B------:R-:W-:-:S03]  /*2fb0*/  IMAD.HI.U32 R49, R3, R77, RZ ;  /* 0x0000004d03317227 */ /* 0x000fc600078e00ff */
[C---:B------:R-:W-:Y:S01]  /*2fc0*/  ISETP.GT.U32.AND P5, PT, R4.reuse, R51, PT ;  /* 0x000000330400720c */ /* 0x040fe20003fa4070 */
[----:B------:R-:W-:Y:S02]  /*2fd0*/  IMAD.MOV R49, RZ, RZ, -R49 ;  /* 0x000000ffff317224 */ /* 0x000fe400078e0a31 */
[----:B------:R-:W-:Y:S01]  /*2fe0*/  @!P4 IMAD.IADD R63, R63, 0x1, -R4 ;  /* 0x000000013f3fc824 */ /* 0x000fe200078e0a04 */
[C---:B------:R-:W-:Y:S01]  /*2ff0*/  ISETP.GT.U32.AND P4, PT, R4.reuse, R59, PT ;  /* 0x0000003b0400720c */ /* 0x040fe20003f84070 */
[C---:B------:R-:W-:Y:S02]  /*3000*/  IMAD R77, R4.reuse, R49, R77 ;  /* 0x00000031044d7224 */ /* 0x040fe400078e024d */
[----:B------:R-:W-:Y:S01]  /*3010*/  @!P0 IMAD.MOV R69, RZ, RZ, -R69 ;  /* 0x000000ffff458224 */ /* 0x000fe200078e0a45 */
[----:B------:R-:W-:Y:S01]  /*3020*/  ISETP.GT.U32.AND P0, PT, R4, R61, PT ;  /* 0x0000003d0400720c */ /* 0x000fe20003f04070 */
[----:B------:R-:W-:Y:S02]  /*3030*/  IMAD.MOV R50, RZ, RZ, -R50 ;  /* 0x000000ffff327224 */ /* 0x000fe400078e0a32 */
[----:B------:R-:W-:-:S04]  /*3040*/  IMAD.HI.U32 R49, R3, R79, RZ ;  /* 0x0000004f03317227 */ /* 0x000fc800078e00ff */
[C---:B------:R-:W-:Y:S02]  /*3050*/  IMAD R89, R4.reuse, R50, R89 ;  /* 0x0000003204597224 */ /* 0x040fe400078e0259 */
[----:B------:R-:W-:Y:S02]  /*3060*/  IMAD.MOV R49, RZ, RZ, -R49 ;  /* 0x000000ffff317224 */ /* 0x000fe400078e0a31 */
[----:B------:R-:W-:Y:S01]  /*3070*/  @!P5 IMAD.IADD R51, R51, 0x1, -R4 ;  /* 0x000000013333d824 */ /* 0x000fe200078e0a04 */
[C---:B------:R-:W-:Y:S01]  /*3080*/  ISETP.GT.U32.AND P5, PT, R4.reuse, R89, PT ;  /* 0x000000590400720c */ /* 0x040fe20003fa4070 */
[----:B------:R-:W-:Y:S02]  /*3090*/  IMAD R79, R4, R49, R79 ;  /* 0x00000031044f7224 */ /* 0x000fe400078e024f */
[----:B------:R-:W-:-:S04]  /*30a0*/  IMAD.HI.U32 R50, R3, R91, RZ ;  /* 0x0000005b03327227 */ /* 0x000fc800078e00ff */
[----:B------:R-:W-:Y:S01]  /*30b0*/  @!P4 IMAD.IADD R59, R59, 0x1, -R4 ;  /* 0x000000013b3bc824 */ /* 0x000fe200078e0a04 */
[----:B------:R-:W-:Y:S01]  /*30c0*/  ISETP.GT.U32.AND P4, PT, R4, R77, PT ;  /* 0x0000004d0400720c */ /* 0x000fe20003f84070 */
[----:B------:R-:W-:-:S04]  /*30d0*/  IMAD.HI.U32 R49, R3, R52, RZ ;  /* 0x0000003403317227 */ /* 0x000fc800078e00ff */
[----:B------:R-:W-:Y:S02]  /*30e0*/  IMAD.MOV R50, RZ, RZ, -R50 ;  /* 0x000000ffff327224 */ /* 0x000fe400078e0a32 */
[----:B------:R-:W-:Y:S01]  /*30f0*/  @!P0 IMAD.IADD R61, R61, 0x1, -R4 ;  /* 0x000000013d3d8824 */ /* 0x000fe200078e0a04 */
[C---:B------:R-:W-:Y:S01]  /*3100*/  ISETP.GT.U32.AND P0, PT, R4.reuse, R79, PT ;  /* 0x0000004f0400720c */ /* 0x040fe20003f04070 */
[----:B------:R-:W-:Y:S02]  /*3110*/  IMAD.MOV R49, RZ, RZ, -R49 ;  /* 0x000000ffff317224 */ /* 0x000fe400078e0a31 */
[C---:B------:R-:W-:Y:S02]  /*3120*/  IMAD R91, R4.reuse, R50, R91 ;  /* 0x00000032045b7224 */ /* 0x040fe400078e025b */
[----:B------:R-:W-:Y:S02]  /*3130*/  IMAD.MOV.U32 R73, RZ, RZ, R59 ;  /* 0x000000ffff497224 */ /* 0x000fe400078e003b */
[----:B------:R-:W-:-:S02]  /*3140*/  IMAD R49, R4, R49, R52 ;  /* 0x0000003104317224 */ /* 0x000fc400078e0234 */
[----:B------:R-:W-:Y:S01]  /*3150*/  @!P6 IMAD.MOV R73, RZ, RZ, -R73 ;  /* 0x000000ffff49e224 */ /* 0x000fe200078e0a49 */
[C---:B------:R-:W-:Y:S01]  /*3160*/  ISETP.GT.U32.AND P6, PT, R4.reuse, R91, PT ;  /* 0x0000005b0400720c */ /* 0x040fe20003fc4070 */
[--C-:B------:R-:W-:Y:S01]  /*3170*/  @!P5 IMAD.IADD R89, R89, 0x1, -R4.reuse ;  /* 0x000000015959d824 */ /* 0x100fe200078e0a04 */
[----:B------:R-:W-:Y:S01]  /*3180*/  ISETP.GT.U32.AND P5, PT, R4, R49, PT ;  /* 0x000000310400720c */ /* 0x000fe20003fa4070 */
[--C-:B------:R-:W-:Y:S01]  /*3190*/  @!P4 IMAD.IADD R77, R77, 0x1, -R4.reuse ;  /* 0x000000014d4dc824 */ /* 0x100fe200078e0a04 */
[----:B------:R-:W-:Y:S01]  /*31a0*/  ISETP.GE.AND P4, PT, R64, RZ, PT ;  /* 0x000000ff4000720c */ /* 0x000fe20003f86270 */
[----:B------:R-:W-:Y:S02]  /*31b0*/  @!P0 IMAD.IADD R79, R79, 0x1, -R4 ;  /* 0x000000014f4f8824 */ /* 0x000fe400078e0a04 */
[----:B------:R-:W-:Y:S01]  /*31c0*/  VIADD R50, R60, 0x1b8 ;  /* 0x000001b83c327836 */ /* 0x000fe20000000000 */
[----:B------:R-:W-:Y:S01]  /*31d0*/  ISETP.GT.U32.AND P0, PT, R4, R77, PT ;  /* 0x0000004d0400720c */ /* 0x000fe20003f04070 */
[----:B------:R-:W-:-:S02]  /*31e0*/  IMAD.MOV.U32 R83, RZ, RZ, R51 ;  /* 0x000000ffff537224 */ /* 0x000fc400078e0033 */
[----:B------:R-:W-:Y:S01]  /*31f0*/  IMAD.MOV.U32 R71, RZ, RZ, R57 ;  /* 0x000000ffff477224 */ /* 0x000fe200078e0039 */
[----:B------:R-:W-:Y:S01]  /*3200*/  IABS R52, R50 ;  /* 0x0000003200347213 */ /* 0x000fe20000000000 */
[--C-:B------:R-:W-:Y:S01]  /*3210*/  @!P6 IMAD.IADD R91, R91, 0x1, -R4.reuse ;  /* 0x000000015b5be824 */ /* 0x100fe200078e0a04 */
[----:B------:R-:W-:Y:S01]  /*3220*/  ISETP.GE.AND P6, PT, R50, RZ, PT ;  /* 0x000000ff3200720c */ /* 0x000fe20003fc6270 */
[----:B------:R-:W-:Y:S02]  /*3230*/  @!P5 IMAD.IADD R49, R49, 0x1, -R4 ;  /* 0x000000013131d824 */ /* 0x000fe400078e0a04 */
[----:B------:R-:W-:Y:S01]  /*3240*/  @!P4 IMAD.MOV R83, RZ, RZ, -R83 ;  /* 0x000000ffff53c224 */ /* 0x000fe200078e0a53 */
[C---:B------:R-:W-:Y:S01]  /*3250*/  ISETP.GT.U32.AND P4, PT, R4.reuse, R91, PT ;  /* 0x0000005b0400720c */ /* 0x040fe20003f84070 */
[----:B------:R-:W-:Y:S01]  /*3260*/  @!P3 IMAD.MOV R71, RZ, RZ, -R71 ;  /* 0x000000ffff47b224 */ /* 0x000fe200078e0a47 */
[C---:B------:R-:W-:Y:S01]  /*3270*/  ISETP.GT.U32.AND P3, PT, R4.reuse, R63, PT ;  /* 0x0000003f0400720c */ /* 0x040fe20003f64070 */
[----:B------:R-:W-:Y:S01]  /*3280*/  IMAD.MOV.U32 R75, RZ, RZ, R61 ;  /* 0x000000ffff4b7224 */ /* 0x000fe200078e003d */
[----:B------:R-:W-:Y:S01]  /*3290*/  ISETP.GT.U32.AND P5, PT, R4, R49, PT ;  /* 0x000000310400720c */ /* 0x000fe20003fa4070 */
[----:B------:R-:W-:-:S04]  /*32a0*/  IMAD.HI.U32 R50, R3, R52, RZ ;  /* 0x0000003403327227 */ /* 0x000fc800078e00ff */
[----:B------:R-:W-:Y:S01]  /*32b0*/  @!P0 IMAD.IADD R77, R77, 0x1, -R4 ;  /* 0x000000014d4d8824 */ /* 0x000fe200078e0a04 */
[----:B------:R-:W-:Y:S01]  /*32c0*/  ISETP.GE.AND P0, PT, R54, RZ, PT ;  /* 0x000000ff3600720c */ /* 0x000fe20003f06270 */
[----:B------:R-:W-:Y:S01]  /*32d0*/  @!P1 IMAD.MOV R75, RZ, RZ, -R75 ;  /* 0x000000ffff4b9224 */ /* 0x000fe200078e0a4b */
[----:B------:R-:W-:Y:S01]  /*32e0*/  ISETP.GT.U32.AND P1, PT, R4, R79, PT ;  /* 0x0000004f0400720c */ /* 0x000fe20003f24070 */
[----:B------:R-:W-:Y:S02]  /*32f0*/  IMAD.MOV R51, RZ, RZ, -R50 ;  /* 0x000000ffff337224 */ /* 0x000fe400078e0a32 */
[----:B------:R-:W-:Y:S02]  /*3300*/  VIADD R50, R60, 0x178 ;  /* 0x000001783c327836 */ /* 0x000fe40000000000 */
[----:B------:R-:W-:Y:S02]  /*3310*/  IMAD R51, R4, R51, R52 ;  /* 0x0000003304337224 */ /* 0x000fe400078e0234 */
[----:B------:R-:W-:Y:S01]  /*3320*/  IMAD.MOV.U32 R85, RZ, RZ, R77 ;  /* 0x000000ffff557224 */ /* 0x000fe200078e004d */
[----:B------:R-:W-:Y:S01]  /*3330*/  IABS R55, R50 ;  /* 0x0000003200377213 */ /* 0x000fe20000000000 */
[--C-:B------:R-:W-:Y:S01]  /*3340*/  @!P4 IMAD.IADD R91, R91, 0x1, -R4.reuse ;  /* 0x000000015b5bc824 */ /* 0x100fe200078e0a04 */
[----:B------:R-:W-:Y:S01]  /*3350*/  ISETP.GE.AND P4, PT, R50, RZ, PT ;  /* 0x000000ff3200720c */ /* 0x000fe20003f86270 */
[----:B------:R-:W-:Y:S01]  /*3360*/  @!P3 IMAD.IADD R63, R63, 0x1, -R4 ;  /* 0x000000013f3fb824 */ /* 0x000fe200078e0a04 */
[----:B------:R-:W-:Y:S01]  /*3370*/  ISETP.GE.AND P3, PT, R62, RZ, PT ;  /* 0x000000ff3e00720c */ /* 0x000fe20003f66270 */
[----:B------:R-:W-:-:S02]  /*3380*/  VIADD R64, R60, 0xf8 ;  /* 0x000000f83c407836 */ /* 0x000fc40000000000 */
[----:B------:R-:W-:Y:S01]  /*3390*/  @!P5 IMAD.IADD R49, R49, 0x1, -R4 ;  /* 0x000000013131d824 */ /* 0x000fe200078e0a04 */
[----:B------:R-:W-:Y:S01]  /*33a0*/  ISETP.GT.U32.AND P5, PT, R4, R51, PT ;  /* 0x000000330400720c */ /* 0x000fe20003fa4070 */
[----:B------:R-:W-:Y:S01]  /*33b0*/  IMAD.HI.U32 R50, R3, R55, RZ ;  /* 0x0000003703327227 */ /* 0x000fe200078e00ff */
[----:B------:R-:W-:-:S03]  /*33c0*/  IABS R59, R64 ;  /* 0x00000040003b7213 */ /* 0x000fc60000000000 */
[----:B------:R-:W-:Y:S01]  /*33d0*/  @!P0 IMAD.MOV R85, RZ, RZ, -R85 ;  /* 0x000000ffff558224 */ /* 0x000fe200078e0a55 */
[----:B------:R-:W-:Y:S01]  /*33e0*/  ISETP.GE.AND P0, PT, R66, RZ, PT ;  /* 0x000000ff4200720c */ /* 0x000fe20003f06270 */
[----:B------:R-:W-:Y:S01]  /*33f0*/  @!P1 IMAD.IADD R79, R79, 0x1, -R4 ;  /* 0x000000014f4f9824 */ /* 0x000fe200078e0a04 */
[----:B------:R-:W-:Y:S01]  /*3400*/  ISETP.GE.AND P1, PT, R56, RZ, PT ;  /* 0x000000ff3800720c */ /* 0x000fe20003f26270 */
[----:B------:R-:W-:Y:S02]  /*3410*/  VIADD R66, R60, 0xb8 ;  /* 0x000000b83c427836 */ /* 0x000fe40000000000 */
[----:B------:R-:W-:Y:S02]  /*3420*/  IMAD.MOV R52, RZ, RZ, -R50 ;  /* 0x000000ffff347224 */ /* 0x000fe400078e0a32 */
[----:B------:R-:W-:Y:S01]  /*3430*/  IMAD.MOV.U32 R81, RZ, RZ, R63 ;  /* 0x000000ffff517224 */ /* 0x000fe200078e003f */
[----:B------:R-:W-:Y:S01]  /*3440*/  IABS R61, R66 ;  /* 0x00000042003d7213 */ /* 0x000fe20000000000 */
[----:B------:R-:W-:Y:S01]  /*3450*/  IMAD R55, R4, R52, R55 ;  /* 0x0000003404377224 */ /* 0x000fe200078e0237 */
[----:B------:R-:W-:Y:S01]  /*3460*/  IABS R63, R68 ;  /* 0x00000044003f7213 */ /* 0x000fe20000000000 */
[----:B------:R-:W-:-:S04]  /*3470*/  IMAD.HI.U32 R52, R3, R59, RZ ;  /* 0x0000003b03347227 */ /* 0x000fc800078e00ff */
[----:B------:R-:W-:Y:S01]  /*3480*/  @!P3 IMAD.MOV R81, RZ, RZ, -R81 ;  /* 0x000000ffff51b224 */ /* 0x000fe200078e0a51 */
[----:B------:R-:W-:Y:S01]  /*3490*/  ISETP.GT.U32.AND P3, PT, R4, R89, PT ;  /* 0x000000590400720c */ /* 0x000fe20003f64070 */
[----:B------:R-:W-:-:S04]  /*34a0*/  IMAD.HI.U32 R54, R3, R61, RZ ;  /* 0x0000003d03367227 */ /* 0x000fc800078e00ff */
[----:B------:R-:W-:Y:S01]  /*34b0*/  @!P5 IMAD.IADD R51, R51, 0x1, -R4 ;  /* 0x000000013333d824 */ /* 0x000fe200078e0a04 */
[----:B------:R-:W-:Y:S01]  /*34c0*/  ISETP.GT.U32.AND P5, PT, R4, R55, PT ;  /* 0x000000370400720c */ /* 0x000fe20003fa4070 */
[----:B------:R-:W-:Y:S02]  /*34d0*/  IMAD.MOV R52, RZ, RZ, -R52 ;  /* 0x000000ffff347224 */ /* 0x000fe400078e0a34 */
[----:B------:R-:W-:Y:S02]  /*34e0*/  IMAD.MOV.U32 R87, RZ, RZ, R79 ;  /* 0x000000ffff577224 */ /* 0x000fe400078e004f */
[----:B------:R-:W-:Y:S02]  /*34f0*/  VIADD R62, R60, 0x138 ;  /* 0x000001383c3e7836 */ /* 0x000fe40000000000 */
[----:B------:R-:W-:Y:S02]  /*3500*/  IMAD.MOV R54, RZ, RZ, -R54 ;  /* 0x000000ffff367224 */ /* 0x000fe400078e0a36 */
[C---:B------:R-:W-:Y:S01]  /*3510*/  IMAD R59, R4.reuse, R52, R59 ;  /* 0x00000034043b7224 */ /* 0x040fe200078e023b */
[----:B------:R-:W-:Y:S01]  /*3520*/  IABS R57, R62 ;  /* 0x0000003e00397213 */ /* 0x000fe20000000000 */
[----:B------:R-:W-:Y:S01]  /*3530*/  @!P1 IMAD.MOV R87, RZ, RZ, -R87 ;  /* 0x000000ffff579224 */ /* 0x000fe200078e0a57 */
[----:B------:R-:W-:Y:S01]  /*3540*/  ISETP.GT.U32.AND P1, PT, R4, R51, PT ;  /* 0x000000330400720c */ /* 0x000fe20003f24070 */
[----:B------:R-:W-:-:S04]  /*3550*/  IMAD.HI.U32 R56, R3, R63, RZ ;  /* 0x0000003f03387227 */ /* 0x000fc800078e00ff */
[C---:B------:R-:W-:Y:S02]  /*3560*/  IMAD R61, R4.reuse, R54, R61 ;  /* 0x00000036043d7224 */ /* 0x040fe400078e023d */
[----:B------:R-:W-:Y:S01]  /*3570*/  @!P0 IMAD.MOV R91, RZ, RZ, -R91 ;  /* 0x000000ffff5b8224 */ /* 0x000fe200078e0a5b */
[----:B------:R-:W-:Y:S01]  /*3580*/  ISETP.GT.U32.AND P0, PT, R4, R59, PT ;  /* 0x0000003b0400720c */ /* 0x000fe20003f04070 */
[----:B------:R-:W-:Y:S02]  /*3590*/  IMAD.MOV R56, RZ, RZ, -R56 ;  /* 0x000000ffff387224 */ /* 0x000fe400078e0a38 */
[----:B------:R-:W-:-:S04]  /*35a0*/  IMAD.HI.U32 R50, R3, R57, RZ ;  /* 0x0000003903327227 */ /* 0x000fc800078e00ff */
[----:B------:R-:W-:Y:S01]  /*35b0*/  @!P2 IMAD.MOV R49, RZ, RZ, -R49 ;  /* 0x000000ffff31a224 */ /* 0x000fe200078e0a31 */
[----:B------:R-:W-:Y:S01]  /*35c0*/  ISETP.GT.U32.AND P2, PT, R4, R61, PT ;  /* 0x0000003d0400720c */ /* 0x000fe20003f44070 */
[--C-:B------:R-:W-:Y:S01]  /*35d0*/  @!P3 IMAD.IADD R89, R89, 0x1, -R4.reuse ;  /* 0x000000015959b824 */ /* 0x100fe200078e0a04 */
[----:B------:R-:W-:Y:S01]  /*35e0*/  ISETP.GE.AND P3, PT, R58, RZ, PT ;  /* 0x000000ff3a00720c */ /* 0x000fe20003f66270 */
[----:B------:R-:W-:Y:S01]  /*35f0*/  IMAD R63, R4, R56, R63 ;  /* 0x00000038043f7224 */ /* 0x000fe200078e023f */
[----:B------:R-:W-:Y:S01]  /*3600*/  LOP3.LUT R56, R70, 0x60, RZ, 0xc0, !PT ;  /* 0x0000006046387812 */ /* 0x000fe200078ec0ff */
[----:B------:R-:W-:Y:S02]  /*3610*/  @!P5 IMAD.IADD R55, R55, 0x1, -R4 ;  /* 0x000000013737d824 */ /* 0x000fe400078e0a04 */
[----:B------:R-:W-:Y:S02]  /*3620*/  IMAD.MOV R58, RZ, RZ, -R50 ;  /* 0x000000ffff3a7224 */ /* 0x000fe400078e0a32 */
[----:B------:R-:W-:Y:S01]  /*3630*/  VIADD R50, R60, 0x38 ;  /* 0x000000383c327836 */ /* 0x000fe20000000000 */
[C---:B------:R-:W-:Y:S01]  /*3640*/  ISETP.GT.U32.AND P5, PT, R4.reuse, R55, PT ;  /* 0x000000370400720c */ /* 0x040fe20003fa4070 */
[--C-:B------:R-:W-:Y:S01]  /*3650*/  @!P1 IMAD.IADD R51, R51, 0x1, -R4.reuse ;  /* 0x0000000133339824 */ /* 0x100fe200078e0a04 */
[C---:B------:R-:W-:Y:S01]  /*3660*/  ISETP.GT.U32.AND P1, PT, R4.reuse, R63, PT ;  /* 0x0000003f0400720c */ /* 0x040fe20003f24070 */
[--C-:B------:R-:W-:Y:S01]  /*3670*/  @!P0 IMAD.IADD R59, R59, 0x1, -R4.reuse ;  /* 0x000000013b3b8824 */ /* 0x100fe200078e0a04 */
[----:B------:R-:W-:Y:S01]  /*3680*/  IABS R77, R50 ;  /* 0x00000032004d7213 */ /* 0x000fe20000000000 */
[----:B------:R-:W-:Y:S01]  /*3690*/  @!P2 IMAD.IADD R61, R61, 0x1, -R4 ;  /* 0x000000013d3da824 */ /* 0x000fe200078e0a04 */
[----:B------:R-:W-:Y:S01]  /*36a0*/  SHF.R.S32.HI R60, RZ, 0x6, R29 ;  /* 0x00000006ff3c7819 */ /* 0x000fe2000001141d */
[C---:B------:R-:W-:Y:S01]  /*36b0*/  IMAD R57, R4.reuse, R58, R57 ;  /* 0x0000003a04397224 */ /* 0x040fe200078e0239 */
[----:B------:R-:W-:Y:S01]  /*36c0*/  ISETP.GT.U32.AND P2, PT, R4, R59, PT ;  /* 0x0000003b0400720c */ /* 0x000fe20003f44070 */
[----:B------:R-:W-:-:S04]  /*36d0*/  IMAD.HI.U32 R52, R3, R77, RZ ;  /* 0x0000004d03347227 */ /* 0x000fc800078e00ff */
[----:B------:R-:W-:-:S04]  /*36e0*/  IMAD.HI.U32 R3, R3, R93, RZ ;  /* 0x0000005d03037227 */ /* 0x000fc800078e00ff */
[----:B------:R-:W-:Y:S01]  /*36f0*/  @!P5 IMAD.IADD R55, R55, 0x1, -R4 ;  /* 0x000000013737d824 */ /* 0x000fe200078e0a04 */
[----:B------:R-:W-:Y:S01]  /*3700*/  ISETP.GE.AND P5, PT, R62, RZ, PT ;  /* 0x000000ff3e00720c */ /* 0x000fe20003fa6270 */
[----:B------:R-:W-:Y:S02]  /*3710*/  IMAD.MOV R52, RZ, RZ, -R52 ;  /* 0x000000ffff347224 */ /* 0x000fe400078e0a34 */
[----:B------:R-:W-:Y:S01]  /*3720*/  @!P1 IMAD.IADD R63, R63, 0x1, -R4 ;  /* 0x000000013f3f9824 */ /* 0x000fe200078e0a04 */
[C---:B------:R-:W-:Y:S01]  /*3730*/  ISETP.GT.U32.AND P1, PT, R4.reuse, R61, PT ;  /* 0x0000003d0400720c */ /* 0x040fe20003f24070 */
[----:B------:R-:W-:Y:S02]  /*3740*/  IMAD.MOV R3, RZ, RZ, -R3 ;  /* 0x000000ffff037224 */ /* 0x000fe400078e0a03 */
[----:B------:R-:W-:Y:S01]  /*3750*/  @!P4 IMAD.MOV R55, RZ, RZ, -R55 ;  /* 0x000000ffff37c224 */ /* 0x000fe200078e0a37 */
[C---:B------:R-:W-:Y:S01]  /*3760*/  ISETP.GT.U32.AND P4, PT, R4.reuse, R63, PT ;  /* 0x0000003f0400720c */ /* 0x040fe20003f84070 */
[C---:B------:R-:W-:Y:S01]  /*3770*/  IMAD R77, R4.reuse, R52, R77 ;  /* 0x00000034044d7224 */ /* 0x040fe200078e024d */
[----:B------:R-:W-:Y:S01]  /*3780*/  LOP3.LUT R52, R29, 0x10, RZ, 0xc0, !PT ;  /* 0x000000101d347812 */ /* 0x000fe200078ec0ff */
[----:B------:R-:W-:-:S02]  /*3790*/  IMAD R93, R4, R3, R93 ;  /* 0x00000003045d7224 */ /* 0x000fc400078e025d */
[----:B------:R-:W-:Y:S01]  /*37a0*/  IMAD.SHL.U32 R3, R29, 0x40, RZ ;  /* 0x000000401d037824 */ /* 0x000fe200078e00ff */
[----:B------:R-:W-:Y:S01]  /*37b0*/  LEA R79, R52, UR5, 0x6 ;  /* 0x00000005344f7c11 */ /* 0x000fe2000f8e30ff */
[----:B------:R-:W-:Y:S01]  /*37c0*/  @!P3 IMAD.MOV R89, RZ, RZ, -R89 ;  /* 0x000000ffff59b224 */ /* 0x000fe200078e0a59 */
[C---:B------:R-:W-:Y:S01]  /*37d0*/  ISETP.GT.U32.AND P3, PT, R4.reuse, R57, PT ;  /* 0x000000390400720c */ /* 0x040fe20003f64070 */
[--C-:B------:R-:W-:Y:S01]  /*37e0*/  @!P2 IMAD.IADD R59, R59, 0x1, -R4.reuse ;  /* 0x000000013b3ba824 */ /* 0x100fe200078e0a04 */
[C---:B------:R-:W-:Y:S01]  /*37f0*/  ISETP.GT.U32.AND P2, PT, R4.reuse, R77, PT ;  /* 0x0000004d0400720c */ /* 0x040fe20003f44070 */
[--C-:B------:R-:W-:Y:S01]  /*3800*/  @!P1 IMAD.IADD R61, R61, 0x1, -R4.reuse ;  /* 0x000000013d3d9824 */ /* 0x100fe200078e0a04 */
[----:B------:R-:W-:Y:S01]  /*3810*/  LOP3.LUT R3, R3, 0x1c0, RZ, 0xc0, !PT ;  /* 0x000001c003037812 */ /* 0x000fe200078ec0ff */
[--C-:B------:R-:W-:Y:S01]  /*3820*/  @!P4 IMAD.IADD R63, R63, 0x1, -R4.reuse ;  /* 0x000000013f3fc824 */ /* 0x100fe200078e0a04 */
[----:B------:R-:W-:Y:S01]  /*3830*/  ISETP.GT.U32.AND P1, PT, R4, R93, PT ;  /* 0x0000005d0400720c */ /* 0x000fe20003f24070 */
[----:B------:R-:W-:Y:S01]  /*3840*/  IMAD.IADD R58, R56, 0x1, R79 ;  /* 0x00000001383a7824 */ /* 0x000fe200078e024f */
[----:B------:R-:W-:Y:S01]  /*3850*/  ISETP.GE.AND P4, PT, R50, RZ, PT ;  /* 0x000000ff3200720c */ /* 0x000fe20003f86270 */
[----:B------:R-:W-:Y:S01]  /*3860*/  IMAD R54, R52, 0x20, R3 ;  /* 0x0000002034367824 */ /* 0x000fe200078e0203 */
[----:B------:R-:W-:Y:S01]  /*3870*/  SHF.R.S32.HI R56, RZ, 0x2, R29 ;  /* 0x00000002ff387819 */ /* 0x000fe2000001141d */
[C---:B------:R-:W-:Y:S01]  /*3880*/  IMAD.SHL.U32 R52, R29.reuse, 0x8, RZ ;  /* 0x000000081d347824 */ /* 0x040fe200078e00ff */
[C---:B------:R-:W-:Y:S01]  /*3890*/  LOP3.LUT R3, R29.reuse, 0x60, RZ, 0xc0, !PT ;  /* 0x000000601d037812 */ /* 0x040fe200078ec0ff */
[----:B------:R-:W-:Y:S01]  /*38a0*/  IMAD.SHL.U32 R50, R29, 0x2, RZ ;  /* 0x000000021d327824 */ /* 0x000fe200078e00ff */
[----:B------:R-:W-:Y:S01]  /*38b0*/  SGXT R56, R56, 0x1 ;  /* 0x000000013838781a */ /* 0x000fe20000000200 */
[--C-:B------:R-:W-:Y:S01]  /*38c0*/  @!P3 IMAD.IADD R57, R57, 0x1, -R4.reuse ;  /* 0x000000013939b824 */ /* 0x100fe200078e0a04 */
[----:B------:R-:W-:Y:S01]  /*38d0*/  LOP3.LUT R79, R52, 0x30, RZ, 0xc0, !PT ;  /* 0x00000030344f7812 */ /* 0x000fe200078ec0ff */
[--C-:B------:R-:W-:Y:S01]  /*38e0*/  @!P2 IMAD.IADD R77, R77, 0x1, -R4.reuse ;  /* 0x000000014d4da824 */ /* 0x100fe200078e0a04 */
[----:B------:R-:W-:Y:S01]  /*38f0*/  ISETP.GE.AND P3, PT, R64, RZ, PT ;  /* 0x000000ff4000720c */ /* 0x000fe20003f66270 */
[----:B------:R-:W-:Y:S01]  /*3900*/  @!P1 IMAD.IADD R93, R93, 0x1, -R4 ;  /* 0x000000015d5d9824 */ /* 0x000fe200078e0a04 */
[----:B------:R-:W-:Y:S01]  /*3910*/  LOP3.LUT R79, R79, 0x10, R50, 0x78, !PT ;  /* 0x000000104f4f7812 */ /* 0x000fe200078e7832 */
[----:B------:R-:W-:Y:S01]  /*3920*/  @!P6 IMAD.MOV R51, RZ, RZ, -R51 ;  /* 0x000000ffff33e224 */ /* 0x000fe200078e0a33 */
[C---:B------:R-:W-:Y:S01]  /*3930*/  ISETP.GT.U32.AND P0, PT, R4.reuse, R57, PT ;  /* 0x000000390400720c */ /* 0x040fe20003f04070 */
[----:B------:R-:W-:Y:S01]  /*3940*/  IMAD R58, R3, 0x8, R58 ;  /* 0x00000008033a7824 */ /* 0x000fe200078e023a */
[----:B------:R-:W-:Y:S01]  /*3950*/  ISETP.GT.U32.AND P2, PT, R4, R77, PT ;  /* 0x0000004d0400720c */ /* 0x000fe20003f44070 */
[----:B------:R-:W-:Y:S01]  /*3960*/  IMAD.IADD R148, R54, 0x1, R79 ;  /* 0x0000000136947824 */ /* 0x000fe200078e024f */
[----:B------:R-:W-:Y:S01]  /*3970*/  ISETP.GT.U32.AND P1, PT, R4, R93, PT ;  /* 0x0000005d0400720c */ /* 0x000fe20003f24070 */
[----:B------:R-:W0:Y:S01]  /*3980*/  LDC R79, c[0x0][0x3a8] ;  /* 0x0000ea00ff4f7b82 */ /* 0x000e220000000800 */
[----:B------:R-:W-:-:S02]  /*3990*/  ISETP.GE.AND P6, PT, R66, RZ, PT ;  /* 0x000000ff4200720c */ /* 0x000fc40003fc6270 */
[----:B------:R-:W-:Y:S01]  /*39a0*/  SGXT R52, R60, 0x1 ;  /* 0x000000013c34781a */ /* 0x000fe20000000200 */
[----:B------:R-:W-:Y:S01]  /*39b0*/  @!P3 IMAD.MOV R59, RZ, RZ, -R59 ;  /* 0x000000ffff3bb224 */ /* 0x000fe200078e0a3b */
[----:B------:R-:W-:Y:S01]  /*39c0*/  LOP3.LUT R95, R56, 0x90, RZ, 0xc0, !PT ;  /* 0x00000090385f7812 */ /* 0x000fe200078ec0ff */
[----:B------:R1:W-:Y:S01]  /*39d0*/  STL [R1+0x60], R148 ;  /* 0x0000609401007387 */ /* 0x0003e20000100800 */
[----:B------:R-:W-:Y:S01]  /*39e0*/  LOP3.LUT R3, R52, 0x90, RZ, 0xc0, !PT ;  /* 0x0000009034037812 */ /* 0x000fe200078ec0ff */
[--C-:B------:R-:W-:Y:S01]  /*39f0*/  @!P0 IMAD.IADD R57, R57, 0x1, -R4.reuse ;  /* 0x0000000139398824 */ /* 0x100fe200078e0a04 */
[----:B------:R-:W-:Y:S01]  /*3a00*/  ISETP.GE.AND P0, PT, R68, RZ, PT ;  /* 0x000000ff4400720c */ /* 0x000fe20003f06270 */
[--C-:B------:R-:W-:Y:S01]  /*3a10*/  @!P2 IMAD.IADD R77, R77, 0x1, -R4.reuse ;  /* 0x000000014d4da824 */ /* 0x100fe200078e0a04 */
[----:B------:R-:W-:Y:S01]  /*3a20*/  ISETP.GE.AND P2, PT, R2, RZ, PT ;  /* 0x000000ff0200720c */ /* 0x000fe20003f46270 */
[----:B------:R-:W-:Y:S01]  /*3a30*/  @!P1 IMAD.IADD R93, R93, 0x1, -R4 ;  /* 0x000000015d5d9824 */ /* 0x000fe200078e0a04 */
[--C-:B------:R-:W-:Y:S01]  /*3a40*/  LOP3.LUT R95, R95, 0x10, R50.reuse, 0x78, !PT ;  /* 0x000000105f5f7812 */ /* 0x100fe200078e7832 */
[----:B------:R-:W-:Y:S01]  /*3a50*/  @!P5 IMAD.MOV R57, RZ, RZ, -R57 ;  /* 0x000000ffff39d224 */ /* 0x000fe200078e0a39 */
[----:B------:R-:W-:Y:S01]  /*3a60*/  ISETP.NE.AND P1, PT, R53, RZ, PT ;  /* 0x000000ff3500720c */ /* 0x000fe20003f25270 */
[----:B------:R-:W-:Y:S01]  /*3a70*/  @!P6 IMAD.MOV R61, RZ, RZ, -R61 ;  /* 0x000000ffff3de224 */ /* 0x000fe200078e0a3d */
[----:B------:R-:W-:Y:S01]  /*3a80*/  LOP3.LUT R4, RZ, R53, RZ, 0x33, !PT ;  /* 0x00000035ff047212 */ /* 0x000fe200078e33ff */
[----:B------:R-:W-:Y:S01]  /*3a90*/  @!P4 IMAD.MOV R77, RZ, RZ, -R77 ;  /* 0x000000ffff4dc224 */ /* 0x000fe200078e0a4d */
[----:B------:R-:W-:Y:S01]  /*3aa0*/  LOP3.LUT R2, R3, 0x7e, R50, 0x78, !PT ;  /* 0x0000007e03027812 */ /* 0x000fe200078e7832 */
[----:B------:R-:W-:Y:S01]  /*3ab0*/  IMAD.IADD R3, R95, 0x1, R58 ;  /* 0x000000015f037824 */ /* 0x000fe200078e023a */
[C---:B------:R-:W-:Y:S01]  /*3ac0*/  SEL R5, R4.reuse, R5, !P1 ;  /* 0x0000000504057207 */ /* 0x040fe20004800000 */
[----:B------:R-:W-:Y:S01]  /*3ad0*/  @!P0 IMAD.MOV R63, RZ, RZ, -R63 ;  /* 0x000000ffff3f8224 */ /* 0x000fe200078e0a3f */
[C---:B------:R-:W-:Y:S01]  /*3ae0*/  SEL R6, R4.reuse, R6, !P1 ;  /* 0x0000000604067207 */ /* 0x040fe20004800000 */
[----:B------:R-:W-:Y:S01]  /*3af0*/  @!P2 IMAD.MOV R93, RZ, RZ, -R93 ;  /* 0x000000ffff5da224 */ /* 0x000fe200078e0a5d */
[----:B------:R-:W-:Y:S01]  /*3b00*/  SEL R7, R4, R7, !P1 ;  /* 0x0000000704077207 */ /* 0x000fe20004800000 */
[-C--:B0-----:R-:W-:Y:S01]  /*3b10*/  IMAD R52, R86, R79.reuse, RZ ;  /* 0x0000004f56347224 */ /* 0x081fe200078e02ff */
[----:B------:R-:W-:Y:S01]  /*3b20*/  SEL R8, R4, R8, !P1 ;  /* 0x0000000804087207 */ /* 0x000fe20004800000 */
[----:B------:R-:W-:Y:S01]  /*3b30*/  IMAD R53, R84, R79, RZ ;  /* 0x0000004f54357224 */ /* 0x000fe200078e02ff */
[----:B------:R-:W-:Y:S01]  /*3b40*/  SEL R9, R4, R9, !P1 ;  /* 0x0000000904097207 */ /* 0x000fe20004800000 */
[----:B------:R-:W-:Y:S01]  /*3b50*/  IMAD R54, R82, R79, RZ ;  /* 0x0000004f52367224 */ /* 0x000fe200078e02ff */
[C---:B------:R-:W-:Y:S01]  /*3b60*/  SEL R10, R4.reuse, R10, !P1 ;  /* 0x0000000a040a7207 */ /* 0x040fe20004800000 */
[----:B----4-:R-:W-:Y:S01]  /*3b70*/  IMAD R5, R5, UR10, RZ ;  /* 0x0000000a05057c24 */ /* 0x010fe2000f8e02ff */
[----:B------:R-:W-:Y:S01]  /*3b80*/  SEL R11, R4, R11, !P1 ;  /* 0x0000000b040b7207 */ /* 0x000fe20004800000 */
[----:B------:R-:W-:Y:S01]  /*3b90*/  IMAD R6, R6, UR10, RZ ;  /* 0x0000000a06067c24 */ /* 0x000fe2000f8e02ff */
[C---:B------:R-:W-:Y:S01]  /*3ba0*/  SEL R12, R4.reuse, R12, !P1 ;  /* 0x0000000c040c7207 */ /* 0x040fe20004800000 */
[----:B------:R-:W-:Y:S01]  /*3bb0*/  IMAD R9, R9, UR10, RZ ;  /* 0x0000000a09097c24 */ /* 0x000fe2000f8e02ff */
[----:B------:R-:W-:-:S02]  /*3bc0*/  SEL R13, R4, R13, !P1 ;  /* 0x0000000d040d7207 */ /* 0x000fc40004800000 */
[----:B------:R-:W-:Y:S02]  /*3bd0*/  CS2R R94, SRZ ;  /* 0x00000000005e7805 */ /* 0x000fe4000001ff00 */
[----:B------:R-:W-:Y:S01]  /*3be0*/  SEL R15, R4, R15, !P1 ;  /* 0x0000000f040f7207 */ /* 0x000fe20004800000 */
[----:B------:R-:W-:Y:S01]  /*3bf0*/  IMAD R12, R12, UR10, RZ ;  /* 0x0000000a0c0c7c24 */ /* 0x000fe2000f8e02ff */
[C---:B------:R-:W-:Y:S02]  /*3c00*/  SEL R14, R4.reuse, R14, !P1 ;  /* 0x0000000e040e7207 */ /* 0x040fe40004800000 */
[C---:B------:R-:W-:Y:S01]  /*3c10*/  SEL R16, R4.reuse, R16, !P1 ;  /* 0x0000001004107207 */ /* 0x040fe20004800000 */
[----:B------:R-:W-:Y:S01]  /*3c20*/  IMAD R15, R15, UR10, RZ ;  /* 0x0000000a0f0f7c24 */ /* 0x000fe2000f8e02ff */
[C---:B------:R-:W-:Y:S02]  /*3c30*/  SEL R17, R4.reuse, R17, !P1 ;  /* 0x0000001104117207 */ /* 0x040fe40004800000 */
[----:B------:R-:W-:Y:S01]  /*3c40*/  SEL R18, R4, R18, !P1 ;  /* 0x0000001204127207 */ /* 0x000fe20004800000 */
[----:B------:R-:W-:Y:S01]  /*3c50*/  IMAD R62, R16, UR10, RZ ;  /* 0x0000000a103e7c24 */ /* 0x000fe2000f8e02ff */
[C---:B------:R-:W-:Y:S01]  /*3c60*/  SEL R19, R4.reuse, R19, !P1 ;  /* 0x0000001304137207 */ /* 0x040fe20004800000 */
[----:B------:R-:W-:Y:S01]  /*3c70*/  IMAD R64, R17, UR10, RZ ;  /* 0x0000000a11407c24 */ /* 0x000fe2000f8e02ff */
        /* <DEDUP_REMOVED lines=14> */
[----:B------:R-:W-:Y:S01]  /*3d60*/  SEL R27, R4, R27, !P1 ;  /* 0x0000001b041b7207 */ /* 0x000fe20004800000 */
[----:B------:R-:W-:Y:S01]  /*3d70*/  IMAD R204, R26, UR10, RZ ;  /* 0x0000000a1acc7c24 */ /* 0x000fe2000f8e02ff */
[----:B------:R-:W-:Y:S01]  /*3d80*/  SEL R50, R4, R28, !P1 ;  /* 0x0000001c04327207 */ /* 0x000fe20004800000 */
[----:B------:R-:W-:Y:S01]  /*3d90*/  IMAD R28, R80, R79, RZ ;  /* 0x0000004f501c7224 */ /* 0x000fe200078e02ff */
[C---:B------:R-:W-:Y:S01]  /*3da0*/  SEL R30, R4.reuse, R30, !P1 ;  /* 0x0000001e041e7207 */ /* 0x040fe20004800000 */
        /* <DEDUP_REMOVED lines=8> */
[----:B------:R-:W-:Y:S01]  /*3e30*/  IMAD R30, R30, UR10, RZ ;  /* 0x0000000a1e1e7c24 */ /* 0x000fe2000f8e02ff */
[----:B------:R-:W-:Y:S01]  /*3e40*/  SEL R35, R4, R35, !P1 ;  /* 0x0000002304237207 */ /* 0x000fe20004800000 */
[----:B------:R-:W-:Y:S01]  /*3e50*/  IMAD R34, R34, UR10, RZ ;  /* 0x0000000a22227c24 */ /* 0x000fe2000f8e02ff */
[C---:B------:R-:W-:Y:S01]  /*3e60*/  SEL R36, R4.reuse, R36, !P1 ;  /* 0x0000002404247207 */ /* 0x040fe20004800000 */
        /* <DEDUP_REMOVED lines=67> */
[----:B------:R-:W-:Y:S01]  /*42a0*/  LEA R58, P1, R52, UR12, 0x1 ;  /* 0x0000000c343a7c11 */ /* 0x000fe2000f8208ff */
[----:B------:R-:W-:Y:S01]  /*42b0*/  IMAD R77, R77, UR10, RZ ;  /* 0x0000000a4d4d7c24 */ /* 0x000fe2000f8e02ff */
[C---:B------:R-:W-:Y:S01]  /*42c0*/  LEA R56, P2, R53.reuse, UR12, 0x1 ;  /* 0x0000000c35387c11 */ /* 0x040fe2000f8408ff */
[----:B------:R-:W-:Y:S01]  /*42d0*/  IMAD R244, R4, UR10, RZ ;  /* 0x0000000a04f47c24 */ /* 0x000fe2000f8e02ff */
[----:B------:R-:W-:Y:S01]  /*42e0*/  LEA R60, P3, R54, UR12, 0x1 ;  /* 0x0000000c363c7c11 */ /* 0x000fe2000f8608ff */
[----:B------:R0:W-:Y:S01]  /*42f0*/  STL [R1+0x68], R58 ;  /* 0x0000683a01007387 */ /* 0x0001e20000100800 */
[----:B------:R-:W-:Y:S01]  /*4300*/  LEA.HI.X.SX32 R53, R53, UR13, 0x1, P2 ;  /* 0x0000000d35357c11 */ /* 0x000fe200090f0eff */
[----:B------:R-:W-:Y:S01]  /*4310*/  IMAD R91, R91, UR10, RZ ;  /* 0x0000000a5b5b7c24 */ /* 0x000fe2000f8e02ff */
[----:B------:R-:W-:Y:S01]  /*4320*/  LEA R245, P6, R5, UR14, 0x1 ;  /* 0x0000000e05f57c11 */ /* 0x000fe2000f8c08ff */
[----:B------:R2:W-:Y:S01]  /*4330*/  STL [R1+0x70], R56 ;  /* 0x0000703801007387 */ /* 0x0005e20000100800 */
[----:B-1----:R-:W-:-:S02]  /*4340*/  LOP3.LUT R148, R148, 0x20, RZ, 0x3c, !PT ;  /* 0x0000002094947812 */ /* 0x002fc400078e3cff */
[----:B------:R-:W-:Y:S02]  /*4350*/  CS2R R92, SRZ ;  /* 0x00000000005c7805 */ /* 0x000fe4000001ff00 */
[----:B------:R-:W-:Y:S01]  /*4360*/  LEA.HI.X.SX32 R4, R5, UR15, 0x1, P6 ;  /* 0x0000000f05047c11 */ /* 0x000fe2000b0f0eff */
[----:B------:R1:W-:Y:S01]  /*4370*/  STL [R1+0x78], R60 ;  /* 0x0000783c01007387 */ /* 0x0003e20000100800 */
[----:B------:R-:W-:Y:S02]  /*4380*/  LOP3.LUT R149, R2, 0x20, RZ, 0x3c, !PT ;  /* 0x0000002002957812 */ /* 0x000fe400078e3cff */
[----:B0-----:R-:W-:Y:S02]  /*4390*/  LEA R58, P0, R28, UR12, 0x1 ;  /* 0x0000000c1c3a7c11 */ /* 0x001fe4000f8008ff */
[----:B--2---:R-:W-:Y:S02]  /*43a0*/  LEA.HI.X.SX32 R56, R52, UR13, 0x1, P1 ;  /* 0x0000000d34387c11 */ /* 0x004fe400088f0eff */
[----:B------:R-:W-:Y:S01]  /*43b0*/  LEA.HI.X.SX32 R52, R54, UR13, 0x1, P3 ;  /* 0x0000000d36347c11 */ /* 0x000fe200098f0eff */
[----:B------:R0:W-:Y:S01]  /*43c0*/  STL [R1+0x80], R58 ;  /* 0x0000803a01007387 */ /* 0x0001e20000100800 */
[----:B------:R-:W-:Y:S01]  /*43d0*/  IMAD R54, R10, UR10, RZ ;  /* 0x0000000a0a367c24 */ /* 0x000fe2000f8e02ff */
[----:B------:R-:W-:Y:S01]  /*43e0*/  LEA R200, P1, R49, UR14, 0x1 ;  /* 0x0000000e31c87c11 */ /* 0x000fe2000f8208ff */
[----:B-1----:R-:W-:Y:S01]  /*43f0*/  IMAD R60, R14, UR10, RZ ;  /* 0x0000000a0e3c7c24 */ /* 0x002fe2000f8e02ff */
[----:B------:R1:W-:Y:S01]  /*4400*/  STL [R1+0x64], R56 ;  /* 0x0000643801007387 */ /* 0x0003e20000100800 */
[----:B------:R-:W-:-:S02]  /*4410*/  LEA R247, P3, R9, UR14, 0x1 ;  /* 0x0000000e09f77c11 */ /* 0x000fc4000f8608ff */
[----:B------:R-:W-:Y:S01]  /*4420*/  LEA.HI.X.SX32 R199, R49, UR15, 0x1, P1 ;  /* 0x0000000f31c77c11 */ /* 0x000fe200088f0eff */
[----:B------:R2:W-:Y:S01]  /*4430*/  STL [R1+0x6c], R53 ;  /* 0x00006c3501007387 */ /* 0x0005e20000100800 */
[----:B------:R-:W-:Y:S01]  /*4440*/  LEA.HI.X.SX32 R28, R28, UR13, 0x1, P0 ;  /* 0x0000000d1c1c7c11 */ /* 0x000fe200080f0eff */
[----:B0-----:R-:W-:Y:S01]  /*4450*/  IMAD R58, R13, UR10, RZ ;  /* 0x0000000a0d3a7c24 */ /* 0x001fe2000f8e02ff */
[C---:B------:R-:W-:Y:S01]  /*4460*/  LEA R13, P1, R54.reuse, UR14, 0x1 ;  /* 0x0000000e360d7c11 */ /* 0x040fe2000f8208ff */
[----:B------:R0:W-:Y:S01]  /*4470*/  STL [R1+0x74], R52 ;  /* 0x0000743401007387 */ /* 0x0001e20000100800 */
[----:B-1----:R-:W-:Y:S02]  /*4480*/  IMAD R56, R11, UR10, RZ ;  /* 0x0000000a0b387c24 */ /* 0x002fe4000f8e02ff */
[----:B------:R-:W-:Y:S02]  /*4490*/  LEA.HI.X.SX32 R14, R54, UR15, 0x1, P1 ;  /* 0x0000000f360e7c11 */ /* 0x000fe400088f0eff */
[----:B------:R-:W-:Y:S01]  /*44a0*/  LEA R250, P1, R15, UR14, 0x1 ;  /* 0x0000000e0ffa7c11 */ /* 0x000fe2000f8208ff */
[----:B--2---:R-:W-:-:S03]  /*44b0*/  IMAD R53, R8, UR10, RZ ;  /* 0x0000000a08357c24 */ /* 0x004fc6000f8e02ff */
[----:B------:R-:W-:Y:S01]  /*44c0*/  LEA.HI.X.SX32 R15, R15, UR15, 0x1, P1 ;  /* 0x0000000f0f0f7c11 */ /* 0x000fe200088f0eff */
[----:B0-----:R-:W-:Y:S01]  /*44d0*/  IMAD R52, R7, UR10, RZ ;  /* 0x0000000a07347c24 */ /* 0x001fe2000f8e02ff */
[----:B------:R-:W-:Y:S01]  /*44e0*/  LEA R7, P2, R6, UR14, 0x1 ;  /* 0x0000000e06077c11 */ /* 0x000fe2000f8408ff */
[----:B------:R-:W0:Y:S01]  /*44f0*/  LDCU UR10, c[0x0][0x3a4] ;  /* 0x00007480ff0a77ac */ /* 0x000e220008000800 */
[----:B------:R-:W-:Y:S02]  /*4500*/  LEA R10, P5, R53, UR14, 0x1 ;  /* 0x0000000e350a7c11 */ /* 0x000fe4000f8a08ff */
[----:B------:R-:W-:Y:S02]  /*4510*/  LEA R246, P4, R52, UR14, 0x1 ;  /* 0x0000000e34f67c11 */ /* 0x000fe4000f8808ff */
[----:B------:R-:W-:Y:S02]  /*4520*/  LEA.HI.X.SX32 R8, R6, UR15, 0x1, P2 ;  /* 0x0000000f06087c11 */ /* 0x000fe400090f0eff */
[----:B------:R-:W-:-:S02]  /*4530*/  LEA R248, P2, R56, UR14, 0x1 ;  /* 0x0000000e38f87c11 */ /* 0x000fc4000f8408ff */
[----:B------:R-:W-:Y:S02]  /*4540*/  LEA.HI.X.SX32 R5, R52, UR15, 0x1, P4 ;  /* 0x0000000f34057c11 */ /* 0x000fe4000a0f0eff */
[----:B------:R-:W-:Y:S02]  /*4550*/  LEA R16, P4, R51, UR14, 0x1 ;  /* 0x0000000e33107c11 */ /* 0x000fe4000f8808ff */
[----:B------:R-:W-:Y:S02]  /*4560*/  LEA.HI.X.SX32 R11, R53, UR15, 0x1, P5 ;  /* 0x0000000f350b7c11 */ /* 0x000fe4000a8f0eff */
[----:B------:R-:W-:Y:S02]  /*4570*/  CS2R R52, SRZ ;  /* 0x0000000000347805 */ /* 0x000fe4000001ff00 */
[----:B------:R-:W-:Y:S02]  /*4580*/  LEA.HI.X.SX32 R6, R9, UR15, 0x1, P3 ;  /* 0x0000000f09067c11 */ /* 0x000fe400098f0eff */
[----:B------:R-:W-:Y:S01]  /*4590*/  LEA R249, P5, R12, UR14, 0x1 ;  /* 0x0000000e0cf97c11 */ /* 0x000fe2000f8a08ff */
[----:B0-----:R-:W-:Y:S01]  /*45a0*/  IMAD R182, R78, UR10, RZ ;  /* 0x0000000a4eb67c24 */ /* 0x001fe2000f8e02ff */
[----:B------:R-:W-:-:S02]  /*45b0*/  LEA.HI.X.SX32 R9, R56, UR15, 0x1, P2 ;  /* 0x0000000f38097c11 */ /* 0x000fc400090f0eff */
[----:B------:R-:W-:Y:S02]  /*45c0*/  CS2R R78, SRZ ;  /* 0x00000000004e7805 */ /* 0x000fe4000001ff00 */
[----:B------:R-:W-:Y:S01]  /*45d0*/  LEA R22, P2, R60, UR14, 0x1 ;  /* 0x0000000e3c167c11 */ /* 0x000fe2000f8408ff */
[----:B------:R-:W-:Y:S01]  /*45e0*/  IMAD.WIDE R182, R182, 0x2, RZ ;  /* 0x00000002b6b67825 */ /* 0x000fe200078e02ff */
[----:B------:R-:W-:Y:S02]  /*45f0*/  LEA.HI.X.SX32 R17, R51, UR15, 0x1, P4 ;  /* 0x0000000f33117c11 */ /* 0x000fe4000a0f0eff */
[----:B------:R-:W-:Y:S02]  /*4600*/  LEA R251, P4, R62, UR14, 0x1 ;  /* 0x0000000e3efb7c11 */ /* 0x000fe4000f8808ff */
[----:B------:R-:W-:Y:S02]  /*4610*/  LEA R19, P3, R58, UR14, 0x1 ;  /* 0x0000000e3a137c11 */ /* 0x000fe4000f8608ff */
[----:B------:R-:W-:-:S02]  /*4620*/  LEA.HI.X.SX32 R12, R12, UR15, 0x1, P5 ;  /* 0x0000000f0c0c7c11 */ /* 0x000fc4000a8f0eff */
[----:B------:R-:W-:Y:S02]  /*4630*/  LEA R25, P5, R64, UR14, 0x1 ;  /* 0x0000000e40197c11 */ /* 0x000fe4000f8a08ff */
[----:B------:R-:W-:Y:S02]  /*4640*/  LEA.HI.X.SX32 R23, R60, UR15, 0x1, P2 ;  /* 0x0000000f3c177c11 */ /* 0x000fe400090f0eff */
[----:B------:R-:W-:Y:S02]  /*4650*/  LEA R168, P1, R55, UR14, 0x1 ;  /* 0x0000000e37a87c11 */ /* 0x000fe4000f8208ff */
[----:B------:R-:W-:Y:S02]  /*4660*/  LEA R21, P2, R68, UR14, 0x1 ;  /* 0x0000000e44157c11 */ /* 0x000fe4000f8408ff */
[----:B------:R-:W-:Y:S02]  /*4670*/  LEA.HI.X.SX32 R18, R62, UR15, 0x1, P4 ;  /* 0x0000000f3e127c11 */ /* 0x000fe4000a0f0eff */
[----:B------:R-:W-:Y:S01]  /*4680*/  LEA.HI.X.SX32 R20, R58, UR15, 0x1, P3 ;  /* 0x0000000f3a147c11 */ /* 0x000fe200098f0eff */
[----:B------:R0:W-:Y:S01]  /*4690*/  STL [R1], R21 ;  /* 0x0000001501007387 */ /* 0x0001e20000100800 */
[----:B------:R-:W-:-:S02]  /*46a0*/  LEA R171, P4, R172, UR14, 0x1 ;  /* 0x0000000eacab7c11 */ /* 0x000fc4000f8808ff */
[----:B------:R-:W-:Y:S02]  /*46b0*/  LEA R252, P3, R66, UR14, 0x1 ;  /* 0x0000000e42fc7c11 */ /* 0x000fe4000f8608ff */
[----:B------:R-:W-:Y:S02]  /*46c0*/  LEA.HI.X.SX32 R26, R64, UR15, 0x1, P5 ;  /* 0x0000000f401a7c11 */ /* 0x000fe4000a8f0eff */
[----:B------:R-:W-:Y:S02]  /*46d0*/  LEA R24, P5, R70, UR14, 0x1 ;  /* 0x0000000e46187c11 */ /* 0x000fe4000f8a08ff */
[----:B------:R-:W-:Y:S02]  /*46e0*/  LEA.HI.X.SX32 R169, R55, UR15, 0x1, P1 ;  /* 0x0000000f37a97c11 */ /* 0x000fe400088f0eff */
[----:B------:R-:W-:Y:S02]  /*46f0*/  CS2R R54, SRZ ;  /* 0x0000000000367805 */ /* 0x000fe4000001ff00 */
[----:B------:R-:W-:Y:S01]  /*4700*/  LEA R27, P1, R170, UR14, 0x1 ;  /* 0x0000000eaa1b7c11 */ /* 0x000fe2000f8208ff */
[----:B------:R1:W-:Y:S01]  /*4710*/  STL [R1+0x4], R24 ;  /* 0x0000041801007387 */ /* 0x0003e20000100800 */
[----:B------:R-:W-:-:S02]  /*4720*/  LEA.HI.X.SX32 R172, R172, UR15, 0x1, P4 ;  /* 0x0000000facac7c11 */ /* 0x000fc4000a0f0eff */
[----:B0-----:R-:W-:Y:S01]  /*4730*/  LEA.HI.X.SX32 R21, R66, UR15, 0x1, P3 ;  /* 0x0000000f42157c11 */ /* 0x001fe200098f0eff */
[----:B------:R0:W-:Y:S01]  /*4740*/  STL [R1+0x8], R27 ;  /* 0x0000081b01007387 */ /* 0x0001e20000100800 */
[----:B------:R-:W-:Y:S02]  /*4750*/  LEA R49, P4, R204, UR14, 0x1 ;  /* 0x0000000ecc317c11 */ /* 0x000fe4000f8808ff */
[C---:B------:R-:W-:Y:S02]  /*4760*/  LEA R203, P3, R173.reuse, UR14, 0x1 ;  /* 0x0000000eadcb7c11 */ /* 0x040fe4000f8608ff */
[----:B------:R-:W-:Y:S01]  /*4770*/  LEA.HI.X.SX32 R170, R170, UR15, 0x1, P1 ;  /* 0x0000000faaaa7c11 */ /* 0x000fe200088f0eff */
[----:B------:R2:W-:Y:S01]  /*4780*/  STL [R1+0xc], R49 ;  /* 0x00000c3101007387 */ /* 0x0005e20000100800 */
[----:B------:R-:W-:Y:S02]  /*4790*/  LEA.HI.X.SX32 R173, R173, UR15, 0x1, P3 ;  /* 0x0000000fadad7c11 */ /* 0x000fe400098f0eff */
[----:B-1----:R-:W-:-:S02]  /*47a0*/  LEA.HI.X.SX32 R24, R68, UR15, 0x1, P2 ;  /* 0x0000000f44187c11 */ /* 0x002fc400090f0eff */
[----:B------:R-:W-:Y:S02]  /*47b0*/  LEA R202, P2, R174, UR14, 0x1 ;  /* 0x0000000eaeca7c11 */ /* 0x000fe4000f8408ff */
[----:B0-----:R-:W-:Y:S02]  /*47c0*/  LEA.HI.X.SX32 R27, R70, UR15, 0x1, P5 ;  /* 0x0000000f461b7c11 */ /* 0x001fe4000a8f0eff */
[----:B------:R-:W-:Y:S02]  /*47d0*/  LEA.HI.X.SX32 R174, R174, UR15, 0x1, P2 ;  /* 0x0000000faeae7c11 */ /* 0x000fe400090f0eff */
[----:B--2---:R-:W-:Y:S02]  /*47e0*/  LEA R49, P3, R206, UR14, 0x1 ;  /* 0x0000000ece317c11 */ /* 0x004fe4000f8608ff */
[C---:B------:R-:W-:Y:S02]  /*47f0*/  LEA R205, P5, R57.reuse, UR14, 0x1 ;  /* 0x0000000e39cd7c11 */ /* 0x040fe4000f8a08ff */
[----:B------:R-:W-:Y:S01]  /*4800*/  LEA R207, P1, R176, UR14, 0x1 ;  /* 0x0000000eb0cf7c11 */ /* 0x000fe2000f8208ff */
[----:B------:R0:W-:Y:S01]  /*4810*/  STL [R1+0x10], R49 ;  /* 0x0000103101007387 */ /* 0x0001e20000100800 */
[----:B------:R-:W-:-:S02]  /*4820*/  LEA.HI.X.SX32 R175, R57, UR15, 0x1, P5 ;  /* 0x0000000f39af7c11 */ /* 0x000fc4000a8f0eff */
[----:B------:R-:W-:Y:S02]  /*4830*/  CS2R R56, SRZ ;  /* 0x0000000000387805 */ /* 0x000fe4000001ff00 */
[----:B------:R-:W-:Y:S02]  /*4840*/  LEA.HI.X.SX32 R204, R204, UR15, 0x1, P4 ;  /* 0x0000000fcccc7c11 */ /* 0x000fe4000a0f0eff */
[----:B------:R-:W-:Y:S02]  /*4850*/  LEA R209, P4, R30, UR14, 0x1 ;  /* 0x0000000e1ed17c11 */ /* 0x000fe4000f8808ff */
[----:B------:R-:W-:Y:S02]  /*4860*/  LEA.HI.X.SX32 R176, R176, UR15, 0x1, P1 ;  /* 0x0000000fb0b07c11 */ /* 0x000fe400088f0eff */
[----:B------:R-:W-:Y:S02]  /*4870*/  LEA.HI.X.SX32 R177, R30, UR15, 0x1, P4 ;  /* 0x0000000f1eb17c11 */ /* 0x000fe4000a0f0eff */
[----:B0-----:R-:W-:-:S02]  /*4880*/  LEA R49, P2, R50, UR14, 0x1 ;  /* 0x0000000e32317c11 */ /* 0x001fc4000f8408ff */
[----:B------:R-:W-:Y:S02]  /*4890*/  LEA.HI.X.SX32 R206, R206, UR15, 0x1, P3 ;  /* 0x0000000fcece7c11 */ /* 0x000fe400098f0eff */
[----:B------:R-:W-:Y:S01]  /*48a0*/  LEA R30, P4, R33, UR14, 0x1 ;  /* 0x0000000e211e7c11 */ /* 0x000fe2000f8808ff */
[----:B------:R0:W-:Y:S01]  /*48b0*/  STL [R1+0x14], R49 ;  /* 0x0000143101007387 */ /* 0x0001e20000100800 */
[C---:B------:R-:W-:Y:S02]  /*48c0*/  LEA R211, P3, R31.reuse, UR14, 0x1 ;  /* 0x0000000e1fd37c11 */ /* 0x040fe4000f8608ff */
[----:B------:R-:W-:Y:S02]  /*48d0*/  LEA.HI.X.SX32 R208, R50, UR15, 0x1, P2 ;  /* 0x0000000f32d07c11 */ /* 0x000fe400090f0eff */
[----:B------:R-:W-:Y:S02]  /*48e0*/  CS2R R50, SRZ ;  /* 0x0000000000327805 */ /* 0x000fe4000001ff00 */
[----:B------:R-:W-:-:S02]  /*48f0*/  LEA.HI.X.SX32 R178, R31, UR15, 0x1, P3 ;  /* 0x0000000f1fb27c11 */ /* 0x000fc400098f0eff */
[----:B------:R-:W-:Y:S02]  /*4900*/  LEA R213, P2, R59, UR14, 0x1 ;  /* 0x0000000e3bd57c11 */ /* 0x000fe4000f8408ff */
[----:B------:R-:W-:Y:S02]  /*4910*/  LEA.HI.X.SX32 R214, R33, UR15, 0x1, P4 ;  /* 0x0000000f21d67c11 */ /* 0x000fe4000a0f0eff */
[C---:B0-----:R-:W-:Y:S02]  /*4920*/  LEA R49, P5, R32.reuse, UR14, 0x1 ;  /* 0x0000000e20317c11 */ /* 0x041fe4000f8a08ff */
[----:B------:R-:W-:Y:S02]  /*4930*/  LEA.HI.X.SX32 R179, R59, UR15, 0x1, P2 ;  /* 0x0000000f3bb37c11 */ /* 0x000fe400090f0eff */
[----:B------:R-:W-:Y:S02]  /*4940*/  CS2R R58, SRZ ;  /* 0x00000000003a7805 */ /* 0x000fe4000001ff00 */
[----:B------:R-:W-:Y:S01]  /*4950*/  LEA.HI.X.SX32 R210, R32, UR15, 0x1, P5 ;  /* 0x0000000f20d27c11 */ /* 0x000fe2000a8f0eff */
[----:B------:R0:W-:Y:S01]  /*4960*/  STL [R1+0x18], R49 ;  /* 0x0000183101007387 */ /* 0x0001e20000100800 */
[----:B------:R-:W-:-:S02]  /*4970*/  LEA R215, P5, R35, UR14, 0x1 ;  /* 0x0000000e23d77c11 */ /* 0x000fc4000f8a08ff */
[----:B------:R-:W-:Y:S02]  /*4980*/  CS2R R32, SRZ ;  /* 0x0000000000207805 */ /* 0x000fe4000001ff00 */
[----:B------:R-:W-:Y:S02]  /*4990*/  LEA R219, P4, R39, UR14, 0x1 ;  /* 0x0000000e27db7c11 */ /* 0x000fe4000f8808ff */
[----:B------:R-:W-:Y:S02]  /*49a0*/  LEA.HI.X.SX32 R180, R35, UR15, 0x1, P5 ;  /* 0x0000000f23b47c11 */ /* 0x000fe4000a8f0eff */
[----:B------:R-:W-:Y:S02]  /*49b0*/  LEA.HI.X.SX32 R184, R39, UR15, 0x1, P4 ;  /* 0x0000000f27b87c11 */ /* 0x000fe4000a0f0eff */
[----:B0-----:R-:W-:-:S04]  /*49c0*/  LEA R49, P1, R34, UR14, 0x1 ;  /* 0x0000000e22317c11 */ /* 0x001fc8000f8208ff */
[----:B------:R-:W-:Y:S01]  /*49d0*/  LEA.HI.X.SX32 R212, R34, UR15, 0x1, P1 ;  /* 0x0000000f22d47c11 */ /* 0x000fe200088f0eff */
[----:B------:R-:W-:Y:S01]  /*49e0*/  STL [R1+0x1c], R49 ;  /* 0x00001c3101007387 */ /* 0x000fe20000100800 */
[C---:B------:R-:W-:Y:S02]  /*49f0*/  LEA R217, P1, R37.reuse, UR14, 0x1 ;  /* 0x0000000e25d97c11 */ /* 0x040fe4000f8208ff */
[----:B------:R-:W-:Y:S01]  /*4a00*/  CS2R R34, SRZ ;  /* 0x0000000000227805 */ /* 0x000fe2000001ff00 */
[----:B------:R0:W-:Y:S01]  /*4a10*/  STL [R1+0x20], R30 ;  /* 0x0000201e01007387 */ /* 0x0001e20000100800 */
[----:B------:R-:W-:Y:S02]  /*4a20*/  LEA.HI.X.SX32 R181, R37, UR15, 0x1, P1 ;  /* 0x0000000f25b57c11 */ /* 0x000fe400088f0eff */
[----:B0-----:R-:W-:-:S04]  /*4a30*/  LEA R30, P3, R36, UR14, 0x1 ;  /* 0x0000000e241e7c11 */ /* 0x001fc8000f8608ff */
[----:B------:R-:W-:Y:S01]  /*4a40*/  LEA.HI.X.SX32 R216, R36, UR15, 0x1, P3 ;  /* 0x0000000f24d87c11 */ /* 0x000fe200098f0eff */
[----:B------:R0:W-:Y:S01]  /*4a50*/  STL [R1+0x24], R30 ;  /* 0x0000241e01007387 */ /* 0x0001e20000100800 */
[C---:B------:R-:W-:Y:S02]  /*4a60*/  LEA R221, P3, R61.reuse, UR14, 0x1 ;  /* 0x0000000e3ddd7c11 */ /* 0x040fe4000f8608ff */
[----:B------:R-:W-:Y:S02]  /*4a70*/  CS2R R36, SRZ ;  /* 0x0000000000247805 */ /* 0x000fe4000001ff00 */
[----:B------:R-:W-:Y:S02]  /*4a80*/  LEA.HI.X.SX32 R185, R61, UR15, 0x1, P3 ;  /* 0x0000000f3db97c11 */ /* 0x000fe400098f0eff */
[----:B------:R-:W-:Y:S02]  /*4a90*/  CS2R R60, SRZ ;  /* 0x00000000003c7805 */ /* 0x000fe4000001ff00 */
[----:B0-----:R-:W-:-:S04]  /*4aa0*/  LEA R30, P2, R38, UR14, 0x1 ;  /* 0x0000000e261e7c11 */ /* 0x001fc8000f8408ff */
[----:B------:R-:W-:Y:S01]  /*4ab0*/  LEA.HI.X.SX32 R218, R38, UR15, 0x1, P2 ;  /* 0x0000000f26da7c11 */ /* 0x000fe200090f0eff */
[----:B------:R0:W-:Y:S01]  /*4ac0*/  STL [R1+0x28], R30 ;  /* 0x0000281e01007387 */ /* 0x0001e20000100800 */
[C---:B------:R-:W-:Y:S02]  /*4ad0*/  LEA R223, P2, R42.reuse, UR14, 0x1 ;  /* 0x0000000e2adf7c11 */ /* 0x040fe4000f8408ff */
[----:B------:R-:W-:Y:S02]  /*4ae0*/  CS2R R38, SRZ ;  /* 0x0000000000267805 */ /* 0x000fe4000001ff00 */
[----:B------:R-:W-:Y:S02]  /*4af0*/  LEA.HI.X.SX32 R186, R42, UR15, 0x1, P2 ;  /* 0x0000000f2aba7c11 */ /* 0x000fe400090f0eff */
[----:B0-----:R-:W-:-:S04]  /*4b00*/  LEA R30, P5, R40, UR14, 0x1 ;  /* 0x0000000e281e7c11 */ /* 0x001fc8000f8a08ff */
[----:B------:R-:W-:Y:S01]  /*4b10*/  LEA.HI.X.SX32 R220, R40, UR15, 0x1, P5 ;  /* 0x0000000f28dc7c11 */ /* 0x000fe2000a8f0eff */
[----:B------:R0:W-:Y:S01]  /*4b20*/  STL [R1+0x2c], R30 ;  /* 0x00002c1e01007387 */ /* 0x0001e20000100800 */
[----:B------:R-:W-:-:S04]  /*4b30*/  LEA R225, P5, R44, UR14, 0x1 ;  /* 0x0000000e2ce17c11 */ /* 0x000fc8000f8a08ff */
[----:B------:R-:W-:Y:S02]  /*4b40*/  LEA.HI.X.SX32 R187, R44, UR15, 0x1, P5 ;  /* 0x0000000f2cbb7c11 */ /* 0x000fe4000a8f0eff */
        /* <DEDUP_REMOVED lines=51> */
[----:B------:R-:W-:Y:S02]  /*4e80*/  LOP3.LUT R75, R29, 0xf, RZ, 0xc0, !PT ;  /* 0x0000000f1d4b7812 */ /* 0x000fe400078ec0ff */
[----:B------:R-:W-:-:S03]  /*4e90*/  LEA R241, P3, R87, UR14, 0x1 ;  /* 0x0000000e57f17c11 */ /* 0x000fc6000f8608ff */
[----:B-----5:R-:W-:Y:S01]  /*4ea0*/  IMAD R198, R75, R196, RZ ;  /* 0x000000c44bc67224 */ /* 0x020fe200078e02ff */
[----:B------:R-:W-:Y:S02]  /*4eb0*/  LEA.HI.X.SX32 R195, R87, UR15, 0x1, P3 ;  /* 0x0000000f57c37c11 */ /* 0x000fe400098f0eff */
[----:B------:R-:W-:Y:S01]  /*4ec0*/  CS2R R74, SRZ ;  /* 0x00000000004a7805 */ /* 0x000fe2000001ff00 */
[----:B------:R-:W-:Y:S01]  /*4ed0*/  IMAD.SHL.U32 R196, R196, 0x10, RZ ;  /* 0x00000010c4c47824 */ /* 0x000fe200078e00ff */
[C---:B0-----:R-:W-:Y:S02]  /*4ee0*/  LEA R30, P2, R81.reuse, UR14, 0x1 ;  /* 0x0000000e511e7c11 */ /* 0x041fe4000f8408ff */
[----:B------:R-:W-:Y:S02]  /*4ef0*/  CS2R R86, SRZ ;  /* 0x0000000000567805 */ /* 0x000fe4000001ff00 */
[----:B------:R-:W-:Y:S02]  /*4f00*/  SHF.R.S32.HI R197, RZ, 0x1f, R198 ;  /* 0x0000001fffc57819 */ /* 0x000fe400000114c6 */
[----:B------:R-:W-:Y:S01]  /*4f10*/  LEA.HI.X.SX32 R238, R81, UR15, 0x1, P2 ;  /* 0x0000000f51ee7c11 */ /* 0x000fe200090f0eff */
[----:B------:R0:W-:Y:S01]  /*4f20*/  STL [R1+0x50], R30 ;  /* 0x0000501e01007387 */ /* 0x0001e20000100800 */
[----:B------:R-:W-:-:S02]  /*4f30*/  LEA R243, P2, R91, UR14, 0x1 ;  /* 0x0000000e5bf37c11 */ /* 0x000fc4000f8408ff */
[----:B------:R-:W-:Y:S02]  /*4f40*/  CS2R R80, SRZ ;  /* 0x0000000000507805 */ /* 0x000fe4000001ff00 */
[C---:B------:R-:W-:Y:S01]  /*4f50*/  SHF.L.U64.HI R197, R198.reuse, 0x1, R197 ;  /* 0x00000001c6c57819 */ /* 0x040fe200000102c5 */
[----:B------:R-:W-:Y:S01]  /*4f60*/  IMAD.SHL.U32 R198, R198, 0x2, RZ ;  /* 0x00000002c6c67824 */ /* 0x000fe200078e00ff */
[----:B------:R-:W-:Y:S02]  /*4f70*/  LEA.HI.X.SX32 R201, R91, UR15, 0x1, P2 ;  /* 0x0000000f5bc97c11 */ /* 0x000fe400090f0eff */
[----:B------:R-:W-:Y:S02]  /*4f80*/  CS2R R90, SRZ ;  /* 0x00000000005a7805 */ /* 0x000fe4000001ff00 */
[----:B0-----:R-:W-:-:S04]  /*4f90*/  LEA R30, P5, R85, UR14, 0x1 ;  /* 0x0000000e551e7c11 */ /* 0x001fc8000f8a08ff */
[----:B------:R-:W-:Y:S01]  /*4fa0*/  LEA.HI.X.SX32 R240, R85, UR15, 0x1, P5 ;  /* 0x0000000f55f07c11 */ /* 0x000fe2000a8f0eff */
[----:B------:R0:W-:Y:S01]  /*4fb0*/  STL [R1+0x54], R30 ;  /* 0x0000541e01007387 */ /* 0x0001e20000100800 */
[----:B------:R-:W-:Y:S02]  /*4fc0*/  CS2R R84, SRZ ;  /* 0x0000000000547805 */ /* 0x000fe4000001ff00 */
[----:B0-----:R-:W-:-:S04]  /*4fd0*/  LEA R30, P1, R89, UR14, 0x1 ;  /* 0x0000000e591e7c11 */ /* 0x001fc8000f8208ff */
[----:B------:R-:W-:Y:S01]  /*4fe0*/  LEA.HI.X.SX32 R242, R89, UR15, 0x1, P1 ;  /* 0x0000000f59f27c11 */ /* 0x000fe200088f0eff */
[----:B------:R0:W-:Y:S01]  /*4ff0*/  STL [R1+0x58], R30 ;  /* 0x0000581e01007387 */ /* 0x0001e20000100800 */
[----:B------:R-:W-:Y:S02]  /*5000*/  CS2R R88, SRZ ;  /* 0x0000000000587805 */ /* 0x000fe4000001ff00 */
[----:B0-----:R-:W-:-:S04]  /*5010*/  LEA R30, P4, R244, UR14, 0x1 ;  /* 0x0000000ef41e7c11 */ /* 0x001fc8000f8808ff */
[----:B------:R-:W-:Y:S01]  /*5020*/  LEA.HI.X.SX32 R244, R244, UR15, 0x1, P4 ;  /* 0x0000000ff4f47c11 */ /* 0x000fe2000a0f0eff */
[----:B------:R0:W-:Y:S04]  /*5030*/  STL [R1+0x5c], R30 ;  /* 0x00005c1e01007387 */ /* 0x0001e80000100800 */
[----:B------:R1:W-:Y:S04]  /*5040*/  STL [R1+0x7c], R28 ;  /* 0x00007c1c01007387 */ /* 0x0003e80000100800 */
[----:B------:R2:W-:Y:S01]  /*5050*/  STL [R1+0x8c], R148 ;  /* 0x00008c9401007387 */ /* 0x0005e20000100800 */
[----:B0-----:R-:W-:-:S02]  /*5060*/  CS2R R30, SRZ ;  /* 0x00000000001e7805 */ /* 0x001fc4000001ff00 */
[----:B-1----:R-:W-:-:S07]  /*5070*/  CS2R R28, SRZ ;  /* 0x00000000001c7805 */ /* 0x002fce000001ff00 */
.L_x_2:
[----:B--2---:R-:W2:Y:S04]  /*5080*/  LDL R148, [R1+0x80] ;  /* 0x0000800001947983 */ /* 0x004ea80000100800 */
[----:B-----5:R0:W-:Y:S04]  /*5090*/  STL [R1+0x90], R0 ;  /* 0x0000900001007387 */ /* 0x0201e80000100800 */
[----:B------:R-:W3:Y:S01]  /*50a0*/  LDL R149, [R1+0x7c] ;  /* 0x00007c0001957983 */ /* 0x000ee20000100800 */
[----:B------:R-:W1:Y:S01]  /*50b0*/  S2R R167, SR_TID.X ;  /* 0x0000000000a77919 */ /* 0x000e620000002100 */
[----:B------:R-:W-:Y:S01]  /*50c0*/  PRMT R165, RZ, 0x7610, R165 ;  /* 0x00007610ffa57816 */ /* 0x000fe200000000a5 */
[----:B0-----:R-:W0:Y:S01]  /*50d0*/  S2R R0, SR_TID.X ;  /* 0x0000000000007919 */ /* 0x001e220000002100 */
[----:B------:R-:W4:Y:S04]  /*50e0*/  LDL R151, [R1+0x68] ;  /* 0x0000680001977983 */ /* 0x000f280000100800 */
[----:B------:R-:W4:Y:S01]  /*50f0*/  LDL R150, [R1+0x64] ;  /* 0x0000640001967983 */ /* 0x000f220000100800 */
[----:B-1----:R-:W-:-:S04]  /*5100*/  SHF.R.U32.HI R167, RZ, 0x5, R167 ;  /* 0x00000005ffa77819 */ /* 0x002fc800000116a7 */
[----:B------:R-:W-:-:S04]  /*5110*/  SGXT.U32 R167, R167, 0x2 ;  /* 0x00000002a7a7781a */ /* 0x000fc80000000000 */
[----:B------:R-:W-:Y:S02]  /*5120*/  ISETP.GE.AND P0, PT, R167, UR7, PT ;  /* 0x00000007a7007c0c */ /* 0x000fe4000bf06270 */
[----:B--2---:R-:W-:-:S05]  /*5130*/  IADD3 R148, P1, PT, R182, R148, RZ ;  /* 0x00000094b6947210 */ /* 0x004fca0007f3e0ff */
[----:B---3--:R-:W-:-:S06]  /*5140*/  IMAD.X R149, R183, 0x1, R149, P1 ;  /* 0x00000001b7957824 */ /* 0x008fcc00008e0695 */
[----:B------:R1:W2:Y:S04]  /*5150*/  @!P0 LDG.E.U16 R165, desc[UR8][R148.64] ;  /* 0x0000000894a58981 */ /* 0x0002a8000c1e1500 */
[----:B------:R-:W1:Y:S01]  /*5160*/  LDL R149, [R1+0x70] ;  /* 0x0000700001957983 */ /* 0x000e620000100800 */
[----:B0-----:R-:W-:-:S04]  /*5170*/  SHF.R.U32.HI R0, RZ, 0x5, R0 ;  /* 0x00000005ff007819 */ /* 0x001fc80000011600 */
[----:B------:R-:W-:-:S04]  /*5180*/  SGXT.U32 R0, R0, 0x2 ;  /* 0x000000020000781a */ /* 0x000fc80000000000 */
[----:B------:R-:W-:-:S04]  /*5190*/  LOP3.LUT R0, R0, 0x8, RZ, 0xfc, !PT ;  /* 0x0000000800007812 */ /* 0x000fc800078efcff */
[----:B------:R-:W-:Y:S02]  /*51a0*/  ISETP.GE.AND P1, PT, R0, UR7, PT ;  /* 0x0000000700007c0c */ /* 0x000fe4000bf26270 */
[----:B------:R-:W3:Y:S01]  /*51b0*/  LDL.LU R0, [R1+0x5c] ;  /* 0x00005c0001007983 */ /* 0x000ee20000300800 */
[----:B-1----:R-:W-:-:S03]  /*51c0*/  IADD3 R148, P0, PT, R182, R149, RZ ;  /* 0x00000095b6947210 */ /* 0x002fc60007f1e0ff */
[----:B------:R-:W2:Y:S01]  /*51d0*/  LDL R149, [R1+0x6c] ;  /* 0x00006c0001957983 */ /* 0x000ea20000100800 */
[----:B------:R-:W-:Y:S01]  /*51e0*/  PRMT R157, RZ, 0x7610, R157 ;  /* 0x00007610ff9d7816 */ /* 0x000fe2000000009d */
[----:B--2---:R-:W-:-:S05]  /*51f0*/  IMAD.X R149, R183, 0x1, R149, P0 ;  /* 0x00000001b7957824 */ /* 0x004fca00000e0695 */
[----:B------:R0:W2:Y:S02]  /*5200*/  @!P1 LDG.E.U16 R157, desc[UR8][R148.64] ;  /* 0x00000008949d9981 */ /* 0x0000a4000c1e1500 */
[----:B0-----:R-:W0:Y:S02]  /*5210*/  S2R R149, SR_TID.X ;  /* 0x0000000000957919 */ /* 0x001e240000002100 */
[----:B0-----:R-:W-:-:S04]  /*5220*/  SHF.R.U32.HI R149, RZ, 0x5, R149 ;  /* 0x00000005ff957819 */ /* 0x001fc80000011695 */
[----:B------:R-:W-:-:S04]  /*5230*/  SGXT.U32 R149, R149, 0x2 ;  /* 0x000000029595781a */ /* 0x000fc80000000000 */
[----:B------:R-:W-:Y:S02]  /*5240*/  LOP3.LUT R148, R149, 0x4, RZ, 0xfc, !PT ;  /* 0x0000000495947812 */ /* 0x000fe400078efcff */
[----:B------:R-:W2:Y:S02]  /*5250*/  LDL R149, [R1+0x78] ;  /* 0x0000780001957983 */ /* 0x000ea40000100800 */
[----:B------:R-:W-:Y:S02]  /*5260*/  ISETP.GE.AND P1, PT, R148, UR7, PT ;  /* 0x0000000794007c0c */ /* 0x000fe4000bf26270 */
[----:B--2---:R-:W-:Y:S02]  /*5270*/  IADD3 R148, P0, PT, R182, R149, RZ ;  /* 0x00000095b6947210 */ /* 0x004fe40007f1e0ff */
[----:B------:R-:W2:Y:S01]  /*5280*/  LDL R149, [R1+0x74] ;  /* 0x0000740001957983 */ /* 0x000ea20000100800 */
[----:B------:R-:W-:-:S03]  /*5290*/  PRMT R156, RZ, 0x7610, R156 ;  /* 0x00007610ff9c7816 */ /* 0x000fc6000000009c */
[----:B------:R-:W-:Y:S04]  /*52a0*/  STL [R1+0x98], R182 ;  /* 0x000098b601007387 */ /* 0x000fe80000100800 */
[----:B------:R0:W-:Y:S01]  /*52b0*/  STL [R1+0x94], R183 ;  /* 0x000094b701007387 */ /* 0x0001e20000100800 */
[----:B------:R-:W-:Y:S02]  /*52c0*/  LOP3.LUT R167, R167, 0xc, RZ, 0xfc, !PT ;  /* 0x0000000ca7a77812 */ /* 0x000fe400078efcff */
[----:B------:R-:W-:Y:S02]  /*52d0*/  PRMT R164, RZ, 0x7610, R164 ;  /* 0x00007610ffa47816 */ /* 0x000fe400000000a4 */
[----:B------:R-:W-:Y:S01]  /*52e0*/  PRMT R159, RZ, 0x7610, R159 ;  /* 0x00007610ff9f7816 */ /* 0x000fe2000000009f */
[----:B--2---:R-:W-:-:S05]  /*52f0*/  IMAD.X R149, R183, 0x1, R149, P0 ;  /* 0x00000001b7957824 */ /* 0x004fca00000e0695 */
[----:B------:R4:W2:Y:S02]  /*5300*/  @!P1 LDG.E.U16 R156, desc[UR8][R148.64] ;  /* 0x00000008949c9981 */ /* 0x0008a4000c1e1500 */
[----:B----4-:R-:W-:-:S05]  /*5310*/  IADD3 R148, P0, PT, R182, R151, RZ ;  /* 0x00000097b6947210 */ /* 0x010fca0007f1e0ff */
[----:B------:R-:W-:Y:S02]  /*5320*/  IMAD.X R149, R183, 0x1, R150, P0 ;  /* 0x00000001b7957824 */ /* 0x000fe400000e0696 */
[----:B0-----:R-:W4:Y:S04]  /*5330*/  LDL.LU R183, [R1+0x58] ;  /* 0x0000580001b77983 */ /* 0x001f280000300800 */
[----:B------:R-:W2:Y:S01]  /*5340*/  LDL.LU R182, [R1+0x54] ;  /* 0x0000540001b67983 */ /* 0x000ea20000300800 */
[----:B------:R-:W-:-:S03]  /*5350*/  ISETP.GE.AND P1, PT, R167, UR7, PT ;  /* 0x00000007a7007c0c */ /* 0x000fc6000bf26270 */
[----:B---3--:R0:W-:Y:S10]  /*5360*/  STL [R1+0x9c], R0 ;  /* 0x00009c0001007387 */ /* 0x0081f40000100800 */
[----:B------:R1:W3:Y:S01]  /*5370*/  @!P1 LDG.E.U16 R164, desc[UR8][R148.64] ;  /* 0x0000000894a49981 */ /* 0x0002e2000c1e1500 */
[----:B------:R-:W0:Y:S01]  /*5380*/  S2R R150, SR_TID.X ;  /* 0x0000000000967919 */ /* 0x000e220000002100 */
[----:B------:R-:W-:Y:S01]  /*5390*/  BAR.SYNC.DEFER_BLOCKING 0x0 ;  /* 0x0000000000007b1d */ /* 0x000fe20000010000 */
[----:B-1----:R-:W-:-:S05]  /*53a0*/  IADD3 R148, P1, PT, R0, R198, RZ ;  /* 0x000000c600947210 */ /* 0x002fca0007f3e0ff */
[----:B0-----:R-:W2:Y:S01]  /*53b0*/  LDL.LU R0, [R1+0x50] ;  /* 0x0000500001007983 */ /* 0x001ea20000300800 */
[----:B------:R-:W-:-:S03]  /*53c0*/  IMAD.X R149, R244, 0x1, R197, P1 ;  /* 0x00000001f4957824 */ /* 0x000fc600008e06c5 */
[----:B------:R0:W-:Y:S04]  /*53d0*/  STL [R1+0xa0], R244 ;  /* 0x0000a0f401007387 */ /* 0x0001e80000100800 */
[----:B0-----:R-:W3:Y:S01]  /*53e0*/  LDL.LU R244, [R1+0x4c] ;  /* 0x00004c0001f47983 */ /* 0x001ee20000300800 */
[----:B------:R-:W-:-:S04]  /*53f0*/  LOP3.LUT R150, R150, 0xf, RZ, 0xc0, !PT ;  /* 0x0000000f96967812 */ /* 0x000fc800078ec0ff */
[----:B------:R-:W-:-:S13]  /*5400*/  ISETP.GE.AND P0, PT, R150, UR7, PT ;  /* 0x0000000796007c0c */ /* 0x000fda000bf06270 */
[----:B------:R0:W3:Y:S01]  /*5410*/  @!P0 LDG.E.U16 R159, desc[UR8][R148.64] ;  /* 0x00000008949f8981 */ /* 0x0000e2000c1e1500 */
[----:B------:R-:W-:Y:S02]  /*5420*/  PRMT R158, RZ, 0x7610, R158 ;  /* 0x00007610ff9e7816 */ /* 0x000fe4000000009e */
[----:B0-----:R-:W-:-:S05]  /*5430*/  IADD3 R148, P1, PT, R243, R198, RZ ;  /* 0x000000c6f3947210 */ /* 0x001fca0007f3e0ff */
[----:B------:R-:W-:Y:S01]  /*5440*/  IMAD.X R149, R201, 0x1, R197, P1 ;  /* 0x00000001c9957824 */ /* 0x000fe200008e06c5 */
[----:B------:R-:W-:-:S04]  /*5450*/  IADD3 R150, P1, PT, R200, R198, RZ ;  /* 0x000000c6c8967210 */ /* 0x000fc80007f3e0ff */
[----:B------:R0:W3:Y:S01]  /*5460*/  @!P0 LDG.E.U16 R158, desc[UR8][R148.64] ;  /* 0x00000008949e8981 */ /* 0x0000e2000c1e1500 */
[----:B------:R-:W-:Y:S01]  /*5470*/  IMAD.X R151, R199, 0x1, R197, P1 ;  /* 0x00000001c7977824 */ /* 0x000fe200008e06c5 */
[----:B0-----:R-:W-:-:S06]  /*5480*/  PRMT R148, RZ, 0x7610, R148 ;  /* 0x00007610ff947816 */ /* 0x001fcc0000000094 */
[----:B------:R4:W3:Y:S01]  /*5490*/  @!P0 LDG.E.U16 R148, desc[UR8][R150.64] ;  /* 0x0000000896948981 */ /* 0x0008e2000c1e1500 */
[----:B------:R-:W-:Y:S02]  /*54a0*/  PRMT R166, RZ, 0x7610, R166 ;  /* 0x00007610ffa67816 */ /* 0x000fe400000000a6 */
[----:B------:R-:W-:Y:S01]  /*54b0*/  PRMT R149, RZ, 0x7610, R149 ;  /* 0x00007610ff957816 */ /* 0x000fe20000000095 */
[----:B------:R0:W-:Y:S04]  /*54c0*/  STS.U16 [R2+UR5+0x4000], R165 ;  /* 0x004000a502007988 */ /* 0x0001e80008000405 */
[----:B------:R-:W-:Y:S01]  /*54d0*/  STL [R1+0xa4], R243 ;  /* 0x0000a4f301007387 */ /* 0x000fe20000100800 */
[----:B0-----:R-:W-:-:S03]  /*54e0*/  PRMT R165, RZ, 0x7610, R165 ;  /* 0x00007610ffa57816 */ /* 0x001fc600000000a5 */
[----:B------:R-:W-:Y:S01]  /*54f0*/  STL [R1+0xa8], R201 ;  /* 0x0000a8c901007387 */ /* 0x000fe20000100800 */
[----:B------:R-:W-:-:S03]  /*5500*/  LOP3.LUT R167, R2, 0x20, RZ, 0x3c, !PT ;  /* 0x0000002002a77812 */ /* 0x000fc600078e3cff */
[----:B------:R0:W-:Y:S02]  /*5510*/  STS.U16 [R2+UR5+0x4200], R157 ;  /* 0x0042009d02007988 */ /* 0x0001e40008000405 */
[----:B0-----:R-:W-:Y:S02]  /*5520*/  PRMT R157, RZ, 0x7610, R157 ;  /* 0x00007610ff9d7816 */ /* 0x001fe4000000009d */
[----:B----4-:R-:W-:-:S05]  /*5530*/  IADD3 R150, P1, PT, R183, R198, RZ ;  /* 0x000000c6b7967210 */ /* 0x010fca0007f3e0ff */
[----:B------:R-:W-:-:S05]  /*5540*/  IMAD.X R151, R242, 0x1, R197, P1 ;  /* 0x00000001f2977824 */ /* 0x000fca00008e06c5 */
[----:B------:R0:W4:Y:S02]  /*5550*/  @!P0 LDG.E.U16 R166, desc[UR8][R150.64] ;  /* 0x0000000896a68981 */ /* 0x000124000c1e1500 */
[----:B0-----:R-:W-:-:S05]  /*5560*/  IADD3 R150, P1, PT, R241, R198, RZ ;  /* 0x000000c6f1967210 */ /* 0x001fca0007f3e0ff */
[----:B------:R-:W-:-:S05]  /*5570*/  IMAD.X R151, R195, 0x1, R197, P1 ;  /* 0x00000001c3977824 */ /* 0x000fca00008e06c5 */
[----:B------:R2:W4:Y:S02]  /*5580*/  @!P0 LDG.E.U16 R149, desc[UR8][R150.64] ;  /* 0x0000000896958981 */ /* 0x000524000c1e1500 */
[----:B--2---:R-:W-:-:S05]  /*5590*/  IADD3 R150, P1, PT, R182, R198, RZ ;  /* 0x000000c6b6967210 */ /* 0x004fca0007f3e0ff */
[----:B------:R-:W-:Y:S01]  /*55a0*/  IMAD.X R151, R240, 0x1, R197, P1 ;  /* 0x00000001f0977824 */ /* 0x000fe200008e06c5 */
[----:B------:R-:W-:Y:S04]  /*55b0*/  STL [R1+0xac], R183 ;  /* 0x0000acb701007387 */ /* 0x000fe80000100800 */
[----:B------:R0:W2:Y:S04]  /*55c0*/  @!P0 LDG.E.U16 R165, desc[UR8][R150.64] ;  /* 0x0000000896a58981 */ /* 0x0000a8000c1e1500 */
[----:B------:R-:W-:Y:S01]  /*55d0*/  STL [R1+0xb0], R242 ;  /* 0x0000b0f201007387 */ /* 0x000fe20000100800 */
[----:B0-----:R-:W-:-:S03]  /*55e0*/  IADD3 R150, P1, PT, R239, R198, RZ ;  /* 0x000000c6ef967210 */ /* 0x001fc60007f3e0ff */
[----:B------:R-:W-:Y:S04]  /*55f0*/  STL [R1+0xb4], R241 ;  /* 0x0000b4f101007387 */ /* 0x000fe80000100800 */
[----:B------:R-:W-:Y:S01]  /*5600*/  STL [R1+0xb8], R195 ;  /* 0x0000b8c301007387 */ /* 0x000fe20000100800 */
[----:B------:R-:W-:-:S03]  /*5610*/  IMAD.X R151, R194, 0x1, R197, P1 ;  /* 0x00000001c2977824 */ /* 0x000fc600008e06c5 */
[----:B------:R-:W-:Y:S04]  /*5620*/  STL [R1+0xbc], R182 ;  /* 0x0000bcb601007387 */ /* 0x000fe80000100800 */
[----:B------:R-:W-:Y:S04]  /*5630*/  STL [R1+0xc0], R240 ;  /* 0x0000c0f001007387 */ /* 0x000fe80000100800 */
[----:B------:R-:W-:Y:S04]  /*5640*/  STL [R1+0xc4], R239 ;  /* 0x0000c4ef01007387 */ /* 0x000fe80000100800 */
[----:B------:R-:W-:Y:S04]  /*5650*/  STL [R1+0xc8], R194 ;  /* 0x0000c8c201007387 */ /* 0x000fe80000100800 */
[----:B------:R-:W-:Y:S04]  /*5660*/  STS.U16 [R167+UR5+0x4100], R156 ;  /* 0x0041009ca7007988 */ /* 0x000fe80008000405 */
[----:B------:R-:W-:Y:S04]  /*5670*/  STL [R1+0xcc], R0 ;  /* 0x0000cc0001007387 */ /* 0x000fe80000100800 */
[----:B------:R0:W2:Y:S04]  /*5680*/  @!P0 LDG.E.U16 R157, desc[UR8][R150.64] ;  /* 0x00000008969d8981 */ /* 0x0000a8000c1e1500 */
[----:B------:R-:W-:Y:S04]  /*5690*/  STL [R1+0xd0], R238 ;  /* 0x0000d0ee01007387 */ /* 0x000fe80000100800 */
[----:B---3--:R1:W-:Y:S01]  /*56a0*/  STS.U16 [R167+UR5+0x4300], R164 ;  /* 0x004300a4a7007988 */ /* 0x0083e20008000405 */
[----:B0-----:R-:W-:-:S03]  /*56b0*/  IADD3 R150, P1, PT, R0, R198, RZ ;  /* 0x000000c600967210 */ /* 0x001fc60007f3e0ff */
[----:B-1----:R-:W3:Y:S04]  /*56c0*/  LDL R167, [R1+0x20] ;  /* 0x0000200001a77983 */ /* 0x002ee80000100800 */
[----:B------:R-:W3:Y:S04]  /*56d0*/  LDL.LU R0, [R1+0x1c] ;  /* 0x00001c0001007983 */ /* 0x000ee80000300800 */
        /* <DEDUP_REMOVED lines=9> */
[----:B------:R-:W3:Y:S01]  /*5770*/  LDL.LU R243, [R1+0x48] ;  /* 0x0000480001f37983 */ /* 0x000ee20000300800 */
[----:B------:R-:W-:Y:S01]  /*5780*/  PRMT R156, RZ, 0x7610, R156 ;  /* 0x00007610ff9c7816 */ /* 0x000fe2000000009c */
[----:B------:R-:W-:-:S05]  /*5790*/  IMAD.X R151, R238, 0x1, R197, P1 ;  /* 0x00000001ee977824 */ /* 0x000fca00008e06c5 */
[----:B------:R0:W3:Y:S01]  /*57a0*/  @!P0 LDG.E.U16 R156, desc[UR8][R150.64] ;  /* 0x00000008969c8981 */ /* 0x0000e2000c1e1500 */
[----:B------:R-:W-:Y:S02]  /*57b0*/  PRMT R164, RZ, 0x7610, R164 ;  /* 0x00007610ffa47816 */ /* 0x000fe400000000a4 */
[----:B0-----:R-:W-:-:S05]  /*57c0*/  IADD3 R150, P1, PT, R237, R198, RZ ;  /* 0x000000c6ed967210 */ /* 0x001fca0007f3e0ff */
[----:B------:R-:W-:Y:S01]  /*57d0*/  IMAD.X R151, R193, 0x1, R197, P1 ;  /* 0x00000001c1977824 */ /* 0x000fe200008e06c5 */
[----:B------:R0:W-:Y:S04]  /*57e0*/  STS.U16 [R2+UR5], R159 ;  /* 0x0000009f02007988 */ /* 0x0001e80008000405 */
[----:B------:R1:W3:Y:S01]  /*57f0*/  @!P0 LDG.E.U16 R164, desc[UR8][R150.64] ;  /* 0x0000000896a48981 */ /* 0x0002e2000c1e1500 */
[----:B0-----:R-:W-:Y:S02]  /*5800*/  PRMT R159, RZ, 0x7610, R159 ;  /* 0x00007610ff9f7816 */ /* 0x001fe4000000009f */
[----:B-1----:R-:W-:-:S05]  /*5810*/  IADD3 R150, P1, PT, R244, R198, RZ ;  /* 0x000000c6f4967210 */ /* 0x002fca0007f3e0ff */
[----:B------:R-:W-:-:S05]  /*5820*/  IMAD.X R151, R236, 0x1, R197, P1 ;  /* 0x00000001ec977824 */ /* 0x000fca00008e06c5 */
[----:B------:R0:W3:Y:S04]  /*5830*/  @!P0 LDG.E.U16 R159, desc[UR8][R150.64] ;  /* 0x00000008969f8981 */ /* 0x0000e8000c1e1500 */
[----:B------:R1:W-:Y:S01]  /*5840*/  STS.U16 [R2+UR5+0x100], R158 ;  /* 0x0001009e02007988 */ /* 0x0003e20008000405 */
[----:B0-----:R-:W-:Y:S02]  /*5850*/  IADD3 R150, P1, PT, R235, R198, RZ ;  /* 0x000000c6eb967210 */ /* 0x001fe40007f3e0ff */
[----:B-1----:R-:W-:-:S03]  /*5860*/  PRMT R158, RZ, 0x7610, R158 ;  /* 0x00007610ff9e7816 */ /* 0x002fc6000000009e */
[----:B------:R-:W-:-:S05]  /*5870*/  IMAD.X R151, R192, 0x1, R197, P1 ;  /* 0x00000001c0977824 */ /* 0x000fca00008e06c5 */
[----:B------:R3:W3:Y:S04]  /*5880*/  @!P0 LDG.E.U16 R158, desc[UR8][R150.64] ;  /* 0x00000008969e8981 */ /* 0x0006e8000c1e1500 */
[----:B----4-:R0:W-:Y:S02]  /*5890*/  STS.U16 [R2+UR5+0x200], R166 ;  /* 0x000200a602007988 */ /* 0x0101e40008000405 */
[----:B0-----:R-:W-:Y:S02]  /*58a0*/  PRMT R166, RZ, 0x7610, R166 ;  /* 0x00007610ffa67816 */ /* 0x001fe400000000a6 */
[----:B------:R0:W-:Y:S02]  /*58b0*/  STS.U16 [R2+UR5+0x300], R149 ;  /* 0x0003009502007988 */ /* 0x0001e40008000405 */
[----:B0-----:R-:W-:-:S02]  /*58c0*/  PRMT R149, RZ, 0x7610, R149 ;  /* 0x00007610ff957816 */ /* 0x001fc40000000095 */
[----:B--2---:R0:W-:Y:S02]  /*58d0*/  STS.U16 [R2+UR5+0x400], R165 ;  /* 0x000400a502007988 */ /* 0x0041e40008000405 */
[----:B0-----:R-:W-:Y:S02]  /*58e0*/  PRMT R165, RZ, 0x7610, R165 ;  /* 0x00007610ffa57816 */ /* 0x001fe400000000a5 */
[----:B------:R0:W-:Y:S02]  /*58f0*/  STS.U16 [R2+UR5+0x500], R157 ;  /* 0x0005009d02007988 */ /* 0x0001e40008000405 */
[----:B0-----:R-:W-:Y:S02]  /*5900*/  PRMT R157, RZ, 0x7610, R157 ;  /* 0x00007610ff9d7816 */ /* 0x001fe4000000009d */
[----:B---3--:R-:W-:-:S05]  /*5910*/  IADD3 R150, P1, PT, R243, R198, RZ ;  /* 0x000000c6f3967210 */ /* 0x008fca0007f3e0ff */
[----:B------:R-:W-:-:S05]  /*5920*/  IMAD.X R151, R234, 0x1, R197, P1 ;  /* 0x00000001ea977824 */ /* 0x000fca00008e06c5 */
[----:B------:R0:W2:Y:S02]  /*5930*/  @!P0 LDG.E.U16 R166, desc[UR8][R150.64] ;  /* 0x0000000896a68981 */ /* 0x0000a4000c1e1500 */
[----:B0-----:R-:W-:-:S05]  /*5940*/  IADD3 R150, P1, PT, R233, R198, RZ ;  /* 0x000000c6e9967210 */ /* 0x001fca0007f3e0ff */
[----:B------:R-:W-:-:S05]  /*5950*/  IMAD.X R151, R191, 0x1, R197, P1 ;  /* 0x00000001bf977824 */ /* 0x000fca00008e06c5 */
[----:B------:R0:W3:Y:S02]  /*5960*/  @!P0 LDG.E.U16 R149, desc[UR8][R150.64] ;  /* 0x0000000896958981 */ /* 0x0000e4000c1e1500 */
[----:B0-----:R-:W-:-:S05]  /*5970*/  IADD3 R150, P1, PT, R201, R198, RZ ;  /* 0x000000c6c9967210 */ /* 0x001fca0007f3e0ff */
[----:B------:R-:W-:-:S05]  /*5980*/  IMAD.X R151, R232, 0x1, R197, P1 ;  /* 0x00000001e8977824 */ /* 0x000fca00008e06c5 */
[----:B------:R0:W4:Y:S02]  /*5990*/  @!P0 LDG.E.U16 R165, desc[UR8][R150.64] ;  /* 0x0000000896a58981 */ /* 0x000124000c1e1500 */
[----:B0-----:R-:W-:-:S05]  /*59a0*/  IADD3 R150, P1, PT, R231, R198, RZ ;  /* 0x000000c6e7967210 */ /* 0x001fca0007f3e0ff */
[----:B------:R-:W-:-:S05]  /*59b0*/  IMAD.X R151, R190, 0x1, R197, P1 ;  /* 0x00000001be977824 */ /* 0x000fca00008e06c5 */
[----:B------:R0:W4:Y:S04]  /*59c0*/  @!P0 LDG.E.U16 R157, desc[UR8][R150.64] ;  /* 0x00000008969d8981 */ /* 0x000128000c1e1500 */
[----:B------:R1:W-:Y:S01]  /*59d0*/  STS.U16 [R2+UR5+0x600], R156 ;  /* 0x0006009c02007988 */ /* 0x0003e20008000405 */
[----:B0-----:R-:W-:Y:S02]  /*59e0*/  IADD3 R150, P1, PT, R183, R198, RZ ;  /* 0x000000c6b7967210 */ /* 0x001fe40007f3e0ff */
[----:B-1----:R-:W-:-:S03]  /*59f0*/  PRMT R156, RZ, 0x7610, R156 ;  /* 0x00007610ff9c7816 */ /* 0x002fc6000000009c */
[----:B------:R-:W-:-:S05]  /*5a00*/  IMAD.X R151, R230, 0x1, R197, P1 ;  /* 0x00000001e6977824 */ /* 0x000fca00008e06c5 */
[----:B------:R0:W4:Y:S04]  /*5a10*/  @!P0 LDG.E.U16 R156, desc[UR8][R150.64] ;  /* 0x00000008969c8981 */ /* 0x000128000c1e1500 */
[----:B------:R1:W-:Y:S01]  /*5a20*/  STS.U16 [R2+UR5+0x700], R164 ;  /* 0x000700a402007988 */ /* 0x0003e20008000405 */
[----:B0-----:R-:W-:Y:S02]  /*5a30*/  IADD3 R150, P1, PT, R229, R198, RZ ;  /* 0x000000c6e5967210 */ /* 0x001fe40007f3e0ff */
[----:B-1----:R-:W-:-:S03]  /*5a40*/  PRMT R164, RZ, 0x7610, R164 ;  /* 0x00007610ffa47816 */ /* 0x002fc600000000a4 */
[----:B------:R-:W-:Y:S01]  /*5a50*/  IMAD.X R151, R189, 0x1, R197, P1 ;  /* 0x00000001bd977824 */ /* 0x000fe200008e06c5 */
[----:B------:R0:W-:Y:S04]  /*5a60*/  STS.U16 [R2+UR5+0x800], R159 ;  /* 0x0008009f02007988 */ /* 0x0001e80008000405 */
[----:B------:R1:W4:Y:S01]  /*5a70*/  @!P0 LDG.E.U16 R164, desc[UR8][R150.64] ;  /* 0x0000000896a48981 */ /* 0x000322000c1e1500 */
[----:B0-----:R-:W-:Y:S02]  /*5a80*/  PRMT R159, RZ, 0x7610, R159 ;  /* 0x00007610ff9f7816 */ /* 0x001fe4000000009f */
[----:B-1----:R-:W-:-:S05]  /*5a90*/  IADD3 R150, P1, PT, R242, R198, RZ ;  /* 0x000000c6f2967210 */ /* 0x002fca0007f3e0ff */
[----:B------:R-:W-:-:S05]  /*5aa0*/  IMAD.X R151, R228, 0x1, R197, P1 ;  /* 0x00000001e4977824 */ /* 0x000fca00008e06c5 */
[----:B------:R0:W4:Y:S04]  /*5ab0*/  @!P0 LDG.E.U16 R159, desc[UR8][R150.64] ;  /* 0x00000008969f8981 */ /* 0x000128000c1e1500 */
[----:B------:R1:W-:Y:S01]  /*5ac0*/  STS.U16 [R2+UR5+0x900], R158 ;  /* 0x0009009e02007988 */ /* 0x0003e20008000405 */
[----:B0-----:R-:W-:Y:S02]  /*5ad0*/  IADD3 R150, P1, PT, R227, R198, RZ ;  /* 0x000000c6e3967210 */ /* 0x001fe40007f3e0ff */
[----:B-1----:R-:W-:-:S03]  /*5ae0*/  PRMT R158, RZ, 0x7610, R158 ;  /* 0x00007610ff9e7816 */ /* 0x002fc6000000009e */
[----:B------:R-:W-:-:S05]  /*5af0*/  IMAD.X R151, R188, 0x1, R197, P1 ;  /* 0x00000001bc977824 */ /* 0x000fca00008e06c5 */
[----:B------:R0:W4:Y:S02]  /*5b00*/  @!P0 LDG.E.U16 R158, desc[UR8][R150.64] ;  /* 0x00000008969e8981 */ /* 0x000124000c1e1500 */
[----:B0-----:R-:W-:-:S05]  /*5b10*/  IADD3 R150, P1, PT, R241, R198, RZ ;  /* 0x000000c6f1967210 */ /* 0x001fca0007f3e0ff */
[----:B------:R-:W-:Y:S01]  /*5b20*/  IMAD.X R151, R226, 0x1, R197, P1 ;  /* 0x00000001e2977824 */ /* 0x000fe200008e06c5 */
[----:B--2---:R0:W-:Y:S02]  /*5b30*/  STS.U16 [R2+UR5+0xa00], R166 ;  /* 0x000a00a602007988 */ /* 0x0041e40008000405 */
[----:B0-----:R-:W-:-:S06]  /*5b40*/  PRMT R166, RZ, 0x7610, R166 ;  /* 0x00007610ffa67816 */ /* 0x001fcc00000000a6 */
[----:B------:R0:W2:Y:S04]  /*5b50*/  @!P0 LDG.E.U16 R166, desc[UR8][R150.64] ;  /* 0x0000000896a68981 */ /* 0x0000a8000c1e1500 */
[----:B---3--:R1:W-:Y:S01]  /*5b60*/  STS.U16 [R2+UR5+0xb00], R149 ;  /* 0x000b009502007988 */ /* 0x0083e20008000405 */
[----:B0-----:R-:W-:Y:S02]  /*5b70*/  IADD3 R150, P1, PT, R225, R198, RZ ;  /* 0x000000c6e1967210 */ /* 0x001fe40007f3e0ff */
[----:B-1----:R-:W-:-:S03]  /*5b80*/  PRMT R149, RZ, 0x7610, R149 ;  /* 0x00007610ff957816 */ /* 0x002fc60000000095 */
[----:B------:R-:W-:-:S05]  /*5b90*/  IMAD.X R151, R187, 0x1, R197, P1 ;  /* 0x00000001bb977824 */ /* 0x000fca00008e06c5 */
[----:B------:R0:W3:Y:S04]  /*5ba0*/  @!P0 LDG.E.U16 R149, desc[UR8][R150.64] ;  /* 0x0000000896958981 */ /* 0x0000e8000c1e1500 */
[----:B----4-:R1:W-:Y:S01]  /*5bb0*/  STS.U16 [R2+UR5+0xc00], R165 ;  /* 0x000c00a502007988 */ /* 0x0103e20008000405 */
[----:B0-----:R-:W-:Y:S02]  /*5bc0*/  IADD3 R150, P1, PT, R195, R198, RZ ;  /* 0x000000c6c3967210 */ /* 0x001fe40007f3e0ff */
[----:B-1----:R-:W-:-:S03]  /*5bd0*/  PRMT R165, RZ, 0x7610, R165 ;  /* 0x00007610ffa57816 */ /* 0x002fc600000000a5 */
        /* <DEDUP_REMOVED lines=29> */
[----:B------:R-:W-:Y:S04]  /*5db0*/  STL [R1+0xd4], R237 ;  /* 0x0000d4ed01007387 */ /* 0x000fe80000100800 */
[----:B------:R-:W-:Y:S04]  /*5dc0*/  STL [R1+0xd8], R193 ;  /* 0x0000d8c101007387 */ /* 0x000fe80000100800 */
[----:B------:R-:W-:Y:S04]  /*5dd0*/  STL [R1+0xdc], R244 ;  /* 0x0000dcf401007387 */ /* 0x000fe80000100800 */
[----:B------:R-:W-:Y:S04]  /*5de0*/  STL [R1+0xe0], R236 ;  /* 0x0000e0ec01007387 */ /* 0x000fe80000100800 */
[----:B------:R-:W-:Y:S04]  /*5df0*/  STL [R1+0xe4], R235 ;  /* 0x0000e4eb01007387 */ /* 0x000fe80000100800 */
[----:B------:R-:W-:Y:S04]  /*5e00*/  STL [R1+0xe8], R192 ;  /* 0x0000e8c001007387 */ /* 0x000fe80000100800 */
        /* <DEDUP_REMOVED lines=18> */
[----:B0-----:R-:W-:Y:S02]  /*5f30*/  IADD3 R150, P1, PT, R167, R198, RZ ;  /* 0x000000c6a7967210 */ /* 0x001fe40007f3e0ff */
[----:B------:R-:W4:Y:S04]  /*5f40*/  LDL R167, [R1+0x60] ;  /* 0x0000600001a77983 */ /* 0x000f280000100800 */
[----:B------:R-:W4:Y:S04]  /*5f50*/  LDL.LU R192, [R1] ;  /* 0x0000000001c07983 */ /* 0x000f280000300800 */
[----:B------:R-:W4:Y:S04]  /*5f60*/  LDL.LU R235, [R1+0x4] ;  /* 0x0000040001eb7983 */ /* 0x000f280000300800 */
[----:B------:R-:W4:Y:S04]  /*5f70*/  LDL.LU R236, [R1+0x8] ;  /* 0x0000080001ec7983 */ /* 0x000f280000300800 */
[----:B------:R-:W4:Y:S04]  /*5f80*/  LDL.LU R244, [R1+0xc] ;  /* 0x00000c0001f47983 */ /* 0x000f280000300800 */
[----:B------:R-:W4:Y:S04]  /*5f90*/  LDL.LU R193, [R1+0x10] ;  /* 0x0000100001c17983 */ /* 0x000f280000300800 */
[----:B------:R-:W4:Y:S04]  /*5fa0*/  LDL.LU R237, [R1+0x14] ;  /* 0x0000140001ed7983 */ /* 0x000f280000300800 */
[----:B------:R-:W4:Y:S01]  /*5fb0*/  LDL.LU R238, [R1+0x18] ;  /* 0x0000180001ee7983 */ /* 0x000f220000300800 */
[----:B------:R-:W-:-:S03]  /*5fc0*/  IMAD.X R151, R214, 0x1, R197, P1 ;  /* 0x00000001d6977824 */ /* 0x000fc600008e06c5 */
[----:B------:R0:W-:Y:S02]  /*5fd0*/  STS.U16 [R2+UR5+0x1600], R156 ;  /* 0x0016009c02007988 */ /* 0x0001e40008000405 */
[----:B0-----:R-:W-:-:S06]  /*5fe0*/  PRMT R156, RZ, 0x7610, R156 ;  /* 0x00007610ff9c7816 */ /* 0x001fcc000000009c */
        /* <DEDUP_REMOVED lines=15> */
[----:B------:R0:W4:Y:S04]  /*60e0*/  @!P0 LDG.E.U16 R158, desc[UR8][R150.64] ;  /* 0x00000008969e8981 */ /* 0x000128000c1e1500 */
[----:B--2---:R1:W-:Y:S02]  /*60f0*/  STS.U16 [R2+UR5+0x1a00], R166 ;  /* 0x001a00a602007988 */ /* 0x0043e40008000405 */
[----:B-1----:R-:W-:Y:S02]  /*6100*/  PRMT R166, RZ, 0x7610, R166 ;  /* 0x00007610ffa67816 */ /* 0x002fe400000000a6 */
[----:B---3--:R1:W-:Y:S02]  /*6110*/  STS.U16 [R2+UR5+0x1b00], R149 ;  /* 0x001b009502007988 */ /* 0x0083e40008000405 */
[----:B-1----:R-:W-:-:S02]  /*6120*/  PRMT R149, RZ, 0x7610, R149 ;  /* 0x00007610ff957816 */ /* 0x002fc40000000095 */
[----:B----4-:R1:W-:Y:S02]  /*6130*/  STS.U16 [R2+UR5+0x1c00], R165 ;  /* 0x001c00a502007988 */ /* 0x0103e40008000405 */
[----:B-1----:R-:W-:Y:S02]  /*6140*/  PRMT R165, RZ, 0x7610, R165 ;  /* 0x00007610ffa57816 */ /* 0x002fe400000000a5 */
[----:B------:R1:W-:Y:S01]  /*6150*/  STS.U16 [R2+UR5+0x1d00], R157 ;  /* 0x001d009d02007988 */ /* 0x0003e20008000405 */
[----:B0-----:R-:W-:-:S05]  /*6160*/  IADD3 R150, P1, PT, R238, R198, RZ ;  /* 0x000000c6ee967210 */ /* 0x001fca0007f3e0ff */
[----:B------:R-:W-:-:S05]  /*6170*/  IMAD.X R151, R210, 0x1, R197, P1 ;  /* 0x00000001d2977824 */ /* 0x000fca00008e06c5 */
[----:B------:R0:W2:Y:S02]  /*6180*/  @!P0 LDG.E.U16 R166, desc[UR8][R150.64] ;  /* 0x0000000896a68981 */ /* 0x0000a4000c1e1500 */
[----:B0-----:R-:W-:-:S05]  /*6190*/  IADD3 R150, P1, PT, R209, R198, RZ ;  /* 0x000000c6d1967210 */ /* 0x001fca0007f3e0ff */
[----:B------:R-:W-:-:S05]  /*61a0*/  IMAD.X R151, R177, 0x1, R197, P1 ;  /* 0x00000001b1977824 */ /* 0x000fca00008e06c5 */
[----:B------:R0:W3:Y:S02]  /*61b0*/  @!P0 LDG.E.U16 R149, desc[UR8][R150.64] ;  /* 0x0000000896958981 */ /* 0x0000e4000c1e1500 */
[----:B0-----:R-:W-:-:S05]  /*61c0*/  IADD3 R150, P1, PT, R237, R198, RZ ;  /* 0x000000c6ed967210 */ /* 0x001fca0007f3e0ff */
[----:B------:R-:W-:-:S05]  /*61d0*/  IMAD.X R151, R208, 0x1, R197, P1 ;  /* 0x00000001d0977824 */ /* 0x000fca00008e06c5 */
[----:B------:R0:W4:Y:S01]  /*61e0*/  @!P0 LDG.E.U16 R165, desc[UR8][R150.64] ;  /* 0x0000000896a58981 */ /* 0x000122000c1e1500 */
[----:B-1----:R-:W-:Y:S02]  /*61f0*/  PRMT R157, RZ, 0x7610, R157 ;  /* 0x00007610ff9d7816 */ /* 0x002fe4000000009d */
[----:B0-----:R-:W-:-:S05]  /*6200*/  IADD3 R150, P1, PT, R207, R198, RZ ;  /* 0x000000c6cf967210 */ /* 0x001fca0007f3e0ff */
        /* <DEDUP_REMOVED lines=126> */
[----:B------:R-:W4:Y:S04]  /*69f0*/  @!P0 LDG.E.U16 R156, desc[UR8][R150.64] ;  /* 0x00000008969c8981 */ /* 0x000f28000c1e1500 */
[----:B------:R0:W-:Y:S04]  /*6a00*/  STS.U16 [R2+UR5+0x3800], R159 ;  /* 0x0038009f02007988 */ /* 0x0001e80008000405 */
[----:B0-----:R-:W4:Y:S04]  /*6a10*/  LDL R159, [R1+0x8c] ;  /* 0x00008c00019f7983 */ /* 0x001f280000100800 */
[----:B------:R-:W-:Y:S04]  /*6a20*/  STS.U16 [R2+UR5+0x3f00], R148 ;  /* 0x003f009402007988 */ /* 0x000fe80008000405 */
[----:B------:R-:W-:Y:S04]  /*6a30*/  STS.U16 [R2+UR5+0x3700], R164 ;  /* 0x003700a402007988 */ /* 0x000fe80008000405 */
[----:B------:R-:W-:Y:S04]  /*6a40*/  STS.U16 [R2+UR5+0x3900], R158 ;  /* 0x0039009e02007988 */ /* 0x000fe80008000405 */
[----:B--2---:R-:W-:Y:S04]  /*6a50*/  STS.U16 [R2+UR5+0x3a00], R166 ;  /* 0x003a00a602007988 */ /* 0x004fe80008000405 */
[----:B---3--:R-:W-:Y:S04]  /*6a60*/  STS.U16 [R2+UR5+0x3b00], R149 ;  /* 0x003b009502007988 */ /* 0x008fe80008000405 */
[----:B----4-:R-:W-:Y:S04]  /*6a70*/  STS.U16 [R2+UR5+0x3c00], R165 ;  /* 0x003c00a502007988 */ /* 0x010fe80008000405 */
[----:B------:R-:W-:Y:S04]  /*6a80*/  STS.U16 [R2+UR5+0x3d00], R157 ;  /* 0x003d009d02007988 */ /* 0x000fe80008000405 */
[----:B------:R-:W-:Y:S01]  /*6a90*/  STS.U16 [R2+UR5+0x3e00], R156 ;  /* 0x003e009c02007988 */ /* 0x000fe20008000405 */
[----:B------:R-:W-:Y:S06]  /*6aa0*/  BAR.SYNC.DEFER_BLOCKING 0x0 ;  /* 0x0000000000007b1d */ /* 0x000fec0000010000 */
[----:B------:R-:W-:Y:S04]  /*6ab0*/  LDSM.16.MT88.4 R148, [R167+UR5+0x4000] ;  /* 0x00400005a794783b */ /* 0x000fe80008004200 */
[----:B------:R-:W0:Y:S04]  /*6ac0*/  LDSM.16.M88.4 R164, [R3] ;  /* 0x0000000003a4783b */ /* 0x000e280000000200 */
[----:B------:R-:W1:Y:S01]  /*6ad0*/  LDSM.16.MT88.4 R156, [R159+UR5+0x4000] ;  /* 0x004000059f9c783b */ /* 0x000e620008004200 */
[-C--:B0-----:R-:W-:Y:S08]  /*6ae0*/  HMMA.16816.F32.BF16 R32, R148, R164.reuse, R32 ;  /* 0x000000a49420723c */ /* 0x081ff00000041820 */
[----:B-1----:R-:W-:Y:S08]  /*6af0*/  HMMA.16816.F32.BF16 R96, R156, R164, R96 ;  /* 0x000000a49c60723c */ /* 0x002ff00000041860 */
[-C--:B------:R-:W-:Y:S08]  /*6b00*/  HMMA.16816.F32.BF16 R36, R148, R166.reuse, R36 ;  /* 0x000000a69424723c */ /* 0x080ff00000041824 */
[----:B------:R-:W-:Y:S01]  /*6b10*/  HMMA.16816.F32.BF16 R100, R156, R166, R100 ;  /* 0x000000a69c64723c */ /* 0x000fe20000041864 */
[----:B------:R-:W0:Y:S07]  /*6b20*/  LDSM.16.M88.4 R164, [R3+0x800] ;  /* 0x0008000003a4783b */ /* 0x000e2e0000000200 */
[-C--:B0-----:R-:W-:Y:S08]  /*6b30*/  HMMA.16816.F32.BF16 R28, R148, R164.reuse, R28 ;  /* 0x000000a4941c723c */ /* 0x081ff0000004181c */
[----:B------:R-:W-:Y:S08]  /*6b40*/  HMMA.16816.F32.BF16 R40, R156, R164, R40 ;  /* 0x000000a49c28723c */ /* 0x000ff00000041828 */
        /* <DEDUP_REMOVED lines=28> */
[C---:B0-----:R-:W-:Y:S08]  /*6d10*/  HMMA.16816.F32.BF16 R160, R148.reuse, R164, R160 ;  /* 0x000000a494a0723c */ /* 0x041ff000000418a0 */
[----:B------:R-:W-:Y:S01]  /*6d20*/  HMMA.16816.F32.BF16 R88, R148, R166, R88 ;  /* 0x000000a69458723c */ /* 0x000fe20000041858 */
[----:B------:R-:W-:-:S02]  /*6d30*/  IMAD.MOV.U32 R148, RZ, RZ, R200 ;  /* 0x000000ffff947224 */ /* 0x000fc400078e00c8 */
[----:B------:R-:W-:Y:S02]  /*6d40*/  IMAD.MOV.U32 R149, RZ, RZ, R199 ;  /* 0x000000ffff957224 */ /* 0x000fe400078e00c7 */
[----:B------:R-:W-:-:S04]  /*6d50*/  IMAD.WIDE R148, R196, 0x2, R148 ;  /* 0x00000002c4947825 */ /* 0x000fc800078e0294 */
[----:B------:R-:W-:Y:S02]  /*6d60*/  IMAD.MOV.U32 R200, RZ, RZ, R148 ;  /* 0x000000ffffc87224 */ /* 0x000fe400078e0094 */
[----:B------:R-:W-:Y:S02]  /*6d70*/  IMAD.MOV.U32 R199, RZ, RZ, R149 ;  /* 0x000000ffffc77224 */ /* 0x000fe400078e0095 */
[----:B------:R-:W-:Y:S02]  /*6d80*/  IMAD.MOV.U32 R148, RZ, RZ, R7 ;  /* 0x000000ffff947224 */ /* 0x000fe400078e0007 */
        /* <DEDUP_REMOVED lines=63> */
[----:B------:R-:W-:Y:S01]  /*7180*/  IMAD.MOV.U32 R151, RZ, RZ, R24 ;  /* 0x000000ffff977224 */ /* 0x000fe200078e0018 */
[----:B------:R-:W2:Y:S01]  /*7190*/  LDL.LU R192, [R1+0xe8] ;  /* 0x0000e80001c07983 */ /* 0x000ea20000300800 */
[----:B------:R-:W-:Y:S02]  /*71a0*/  IMAD.MOV.U32 R168, RZ, RZ, R148 ;  /* 0x000000ffffa87224 */ /* 0x000fe400078e0094 */
[----:B------:R-:W-:Y:S02]  /*71b0*/  IMAD.MOV.U32 R169, RZ, RZ, R149 ;  /* 0x000000ffffa97224 */ /* 0x000fe400078e0095 */
[----:B------:R-:W-:-:S04]  /*71c0*/  IMAD.WIDE R150, R196, 0x2, R150 ;  /* 0x00000002c4967825 */ /* 0x000fc800078e0296 */
[----:B------:R-:W-:Y:S02]  /*71d0*/  IMAD.MOV.U32 R148, RZ, RZ, R171 ;  /* 0x000000ffff947224 */ /* 0x000fe400078e00ab */
[----:B------:R-:W-:Y:S01]  /*71e0*/  IMAD.MOV.U32 R149, RZ, RZ, R172 ;  /* 0x000000ffff957224 */ /* 0x000fe200078e00ac */
[----:B------:R0:W-:Y:S01]  /*71f0*/  STL [R1], R150 ;  /* 0x0000009601007387 */ /* 0x0001e20000100800 */
[----:B------:R-:W-:Y:S02]  /*7200*/  IMAD.MOV.U32 R24, RZ, RZ, R151 ;  /* 0x000000ffff187224 */ /* 0x000fe400078e0097 */
[----:B------:R-:W-:-:S04]  /*7210*/  IMAD.WIDE R148, R196, 0x2, R148 ;  /* 0x00000002c4947825 */ /* 0x000fc800078e0294 */
[----:B------:R-:W-:Y:S02]  /*7220*/  IMAD.MOV.U32 R171, RZ, RZ, R148 ;  /* 0x000000ffffab7224 */ /* 0x000fe400078e0094 */
[----:B------:R-:W-:Y:S02]  /*7230*/  IMAD.MOV.U32 R172, RZ, RZ, R149 ;  /* 0x000000ffffac7224 */ /* 0x000fe400078e0095 */
[----:B0-----:R-:W-:Y:S02]  /*7240*/  IMAD.MOV.U32 R150, RZ, RZ, R235 ;  /* 0x000000ffff967224 */ /* 0x001fe400078e00eb */
[----:B------:R-:W-:Y:S01]  /*7250*/  IMAD.MOV.U32 R151, RZ, RZ, R27 ;  /* 0x000000ffff977224 */ /* 0x000fe200078e001b */
[----:B------:R-:W3:Y:S01]  /*7260*/  LDL.LU R235, [R1+0xe4] ;  /* 0x0000e40001eb7983 */ /* 0x000ee20000300800 */
[----:B------:R-:W-:Y:S02]  /*7270*/  IMAD.MOV.U32 R148, RZ, RZ, R203 ;  /* 0x000000ffff947224 */ /* 0x000fe400078e00cb */
[----:B------:R-:W-:-:S02]  /*7280*/  IMAD.MOV.U32 R149, RZ, RZ, R173 ;  /* 0x000000ffff957224 */ /* 0x000fc400078e00ad */
[----:B------:R-:W-:-:S04]  /*7290*/  IMAD.WIDE R150, R196, 0x2, R150 ;  /* 0x00000002c4967825 */ /* 0x000fc800078e0296 */
[----:B------:R-:W-:Y:S01]  /*72a0*/  IMAD.WIDE R148, R196, 0x2, R148 ;  /* 0x00000002c4947825 */ /* 0x000fe200078e0294 */
[----:B------:R0:W-:Y:S03]  /*72b0*/  STL [R1+0x4], R150 ;  /* 0x0000049601007387 */ /* 0x0001e60000100800 */
[----:B------:R-:W-:Y:S02]  /*72c0*/  IMAD.MOV.U32 R27, RZ, RZ, R151 ;  /* 0x000000ffff1b7224 */ /* 0x000fe400078e0097 */
[----:B------:R-:W-:Y:S02]  /*72d0*/  IMAD.MOV.U32 R203, RZ, RZ, R148 ;  /* 0x000000ffffcb7224 */ /* 0x000fe400078e0094 */
[----:B------:R-:W-:Y:S02]  /*72e0*/  IMAD.MOV.U32 R173, RZ, RZ, R149 ;  /* 0x000000ffffad7224 */ /* 0x000fe400078e0095 */
[----:B------:R-:W-:-:S02]  /*72f0*/  IMAD.MOV.U32 R148, RZ, RZ, R244 ;  /* 0x000000ffff947224 */ /* 0x000fc400078e00f4 */
[----:B0-----:R-:W-:Y:S02]  /*7300*/  IMAD.MOV.U32 R150, RZ, RZ, R236 ;  /* 0x000000ffff967224 */ /* 0x001fe400078e00ec */
[----:B------:R-:W-:Y:S01]  /*7310*/  IMAD.MOV.U32 R151, RZ, RZ, R170 ;  /* 0x000000ffff977224 */ /* 0x000fe200078e00aa */
[----:B------:R-:W4:Y:S01]  /*7320*/  LDL.LU R236, [R1+0xe0] ;  /* 0x0000e00001ec7983 */ /* 0x000f220000300800 */
[----:B------:R-:W-:Y:S02]  /*7330*/  IMAD.MOV.U32 R149, RZ, RZ, R204 ;  /* 0x000000ffff957224 */ /* 0x000fe400078e00cc */
[----:B------:R-:W-:-:S04]  /*7340*/  IMAD.WIDE R150, R196, 0x2, R150 ;  /* 0x00000002c4967825 */ /* 0x000fc800078e0296 */
[----:B------:R-:W-:Y:S01]  /*7350*/  IMAD.WIDE R148, R196, 0x2, R148 ;  /* 0x00000002c4947825 */ /* 0x000fe200078e0294 */
[----:B------:R-:W-:Y:S01]  /*7360*/  STL [R1+0x8], R150 ;  /* 0x0000089601007387 */ /* 0x000fe20000100800 */
[----:B------:R-:W-:Y:S03]  /*7370*/  HMMA.16816.F32.BF16 R92, R156, R164, R92 ;  /* 0x000000a49c5c723c */ /* 0x000fe6000004185c */
[----:B------:R-:W2:Y:S04]  /*7380*/  LDL.LU R244, [R1+0xdc] ;  /* 0x0000dc0001f47983 */ /* 0x000ea80000300800 */
[----:B------:R0:W-:Y:S04]  /*7390*/  STL [R1+0xc], R148 ;  /* 0x00000c9401007387 */ /* 0x0001e80000100800 */
[----:B------:R-:W2:Y:S01]  /*73a0*/  LDL.LU R165, [R1+0x20] ;  /* 0x0000200001a57983 */ /* 0x000ea20000300800 */
[----:B------:R-:W-:-:S02]  /*73b0*/  IMAD.MOV.U32 R204, RZ, RZ, R149 ;  /* 0x000000ffffcc7224 */ /* 0x000fc400078e0095 */
[----:B0-----:R-:W-:Y:S02]  /*73c0*/  IMAD.MOV.U32 R148, RZ, RZ, R193 ;  /* 0x000000ffff947224 */ /* 0x001fe400078e00c1 */
[----:B------:R-:W-:Y:S01]  /*73d0*/  IMAD.MOV.U32 R149, RZ, RZ, R206 ;  /* 0x000000ffff957224 */ /* 0x000fe200078e00ce */
[----:B------:R-:W3:Y:S01]  /*73e0*/  LDL.LU R193, [R1+0xd8] ;  /* 0x0000d80001c17983 */ /* 0x000ee20000300800 */
[----:B------:R-:W-:-:S04]  /*73f0*/  IMAD.WIDE R148, R196, 0x2, R148 ;  /* 0x00000002c4947825 */ /* 0x000fc800078e0294 */
[----:B------:R-:W-:Y:S01]  /*7400*/  IMAD.MOV.U32 R206, RZ, RZ, R149 ;  /* 0x000000ffffce7224 */ /* 0x000fe200078e0095 */
[----:B------:R0:W-:Y:S02]  /*7410*/  STL [R1+0x10], R148 ;  /* 0x0000109401007387 */ /* 0x0001e40000100800 */
        /* <DEDUP_REMOVED lines=17> */
[----:B------:R2:W-:Y:S01]  /*7530*/  STL [R1+0x1c], R148 ;  /* 0x00001c9401007387 */ /* 0x0005e20000100800 */
[----:B------:R-:W-:Y:S02]  /*7540*/  IMAD.MOV.U32 R149, RZ, RZ, R214 ;  /* 0x000000ffff957224 */ /* 0x000fe400078e00d6 */
[----:B--2---:R-:W-:-:S04]  /*7550*/  IMAD.MOV.U32 R148, RZ, RZ, R165 ;  /* 0x000000ffff947224 */ /* 0x004fc800078e00a5 */
[----:B------:R-:W-:-:S04]  /*7560*/  IMAD.WIDE R148, R196, 0x2, R148 ;  /* 0x00000002c4947825 */ /* 0x000fc800078e0294 */
[----:B------:R-:W-:Y:S01]  /*7570*/  IMAD.MOV.U32 R214, RZ, RZ, R149 ;  /* 0x000000ffffd67224 */ /* 0x000fe200078e0095 */
[----:B------:R0:W-:Y:S02]  /*7580*/  STL [R1+0x20], R148 ;  /* 0x0000209401007387 */ /* 0x0001e40000100800 */
[----:B0-----:R-:W-:Y:S02]  /*7590*/  IMAD.MOV.U32 R148, RZ, RZ, R194 ;  /* 0x000000ffff947224 */ /* 0x001fe400078e00c2 */
[----:B------:R-:W-:Y:S01]  /*75a0*/  IMAD.MOV.U32 R149, RZ, RZ, R216 ;  /* 0x000000ffff957224 */ /* 0x000fe200078e00d8 */
[----:B------:R-:W2:Y:S01]  /*75b0*/  LDL.LU R194, [R1+0xc8] ;  /* 0x0000c80001c27983 */ /* 0x000ea20000300800 */
        /* <DEDUP_REMOVED lines=36> */
[----:B------:R-:W-:-:S05]  /*7800*/  IMAD.WIDE R148, R196, 0x2, R148 ;  /* 0x00000002c4947825 */ /* 0x000fca00078e0294 */
[----:B------:R0:W-:Y:S02]  /*7810*/  STL [R1+0x3c], R148 ;  /* 0x00003c9401007387 */ /* 0x0001e40000100800 */
[----:B0-----:R-:W-:Y:S02]  /*7820*/  IMAD.MOV.U32 R148, RZ, RZ, R183 ;  /* 0x000000ffff947224 */ /* 0x001fe400078e00b7 */
[----:B------:R-:W2:Y:S01]  /*7830*/  LDL.LU R183, [R1+0xac] ;  /* 0x0000ac0001b77983 */ /* 0x000ea20000300800 */
[----:B------:R-:W-:Y:S02]  /*7840*/  IMAD.MOV.U32 R228, RZ, RZ, R149 ;  /* 0x000000ffffe47224 */ /* 0x000fe400078e0095 */
[----:B------:R-:W-:Y:S02]  /*7850*/  IMAD.MOV.U32 R149, RZ, RZ, R230 ;  /* 0x000000ffff957224 */ /* 0x000fe400078e00e6 */
        /* <DEDUP_REMOVED lines=16> */
[----:B----4-:R-:W-:Y:S01]  /*7960*/  IMAD.MOV.U32 R149, RZ, RZ, R236 ;  /* 0x000000ffff957224 */ /* 0x010fe200078e00ec */
[----:B------:R-:W4:Y:S01]  /*7970*/  LDL.LU R244, [R1+0xa0] ;  /* 0x0000a00001f47983 */ /* 0x000f220000300800 */
[----:B------:R-:W-:-:S05]  /*7980*/  IMAD.WIDE R148, R196, 0x2, R148 ;  /* 0x00000002c4947825 */ /* 0x000fca00078e0294 */
[----:B------:R3:W-:Y:S01]  /*7990*/  STL [R1+0x4c], R148 ;  /* 0x00004c9401007387 */ /* 0x0007e20000100800 */
[----:B------:R-:W-:Y:S02]  /*79a0*/  IMAD.MOV.U32 R236, RZ, RZ, R149 ;  /* 0x000000ffffec7224 */ /* 0x000fe400078e0095 */
[----:B---3--:R-:W-:Y:S02]  /*79b0*/  IMAD.MOV.U32 R148, RZ, RZ, R0 ;  /* 0x000000ffff947224 */ /* 0x008fe400078e0000 */
[----:B------:R-:W3:Y:S01]  /*79c0*/  LDL.LU R0, [R1+0x9c] ;  /* 0x00009c0001007983 */ /* 0x000ee20000300800 */
[----:B------:R-:W-:Y:S02]  /*79d0*/  IMAD.MOV.U32 R149, RZ, RZ, R238 ;  /* 0x000000ffff957224 */ /* 0x000fe400078e00ee */
[----:B------:R-:W-:-:S04]  /*79e0*/  IMAD.WIDE R148, R196, 0x2, R148 ;  /* 0x00000002c4947825 */ /* 0x000fc800078e0294 */
[----:B------:R-:W-:Y:S01]  /*79f0*/  IMAD.MOV.U32 R238, RZ, RZ, R149 ;  /* 0x000000ffffee7224 */ /* 0x000fe200078e0095 */
[----:B------:R0:W-:Y:S01]  /*7a00*/  STL [R1+0x50], R148 ;  /* 0x0000509401007387 */ /* 0x0001e20000100800 */
[----:B--2---:R-:W-:Y:S02]  /*7a10*/  IMAD.MOV.U32 R149, RZ, RZ, R240 ;  /* 0x000000ffff957224 */ /* 0x004fe400078e00f0 */
[----:B0-----:R-:W-:Y:S02]  /*7a20*/  IMAD.MOV.U32 R148, RZ, RZ, R182 ;  /* 0x000000ffff947224 */ /* 0x001fe400078e00b6 */
[----:B------:R-:W2:Y:S02]  /*7a30*/  LDL.LU R182, [R1+0x98] ;  /* 0x0000980001b67983 */ /* 0x000ea40000300800 */
[----:B------:R-:W-:-:S05]  /*7a40*/  IMAD.WIDE R148, R196, 0x2, R148 ;  /* 0x00000002c4947825 */ /* 0x000fca00078e0294 */
[----:B------:R0:W-:Y:S02]  /*7a50*/  STL [R1+0x54], R148 ;  /* 0x0000549401007387 */ /* 0x0001e40000100800 */
[----:B0-----:R-:W-:Y:S02]  /*7a60*/  IMAD.MOV.U32 R148, RZ, RZ, R183 ;  /* 0x000000ffff947224 */ /* 0x001fe400078e00b7 */
[----:B------:R-:W2:Y:S01]  /*7a70*/  LDL.LU R183, [R1+0x94] ;  /* 0x0000940001b77983 */ /* 0x000ea20000300800 */
        /* <DEDUP_REMOVED lines=90> */
[C---:B------:R-:W-:Y:S01]  /*8020*/  IMAD.WIDE R148, R196.reuse, 0x2, R148 ;  /* 0x00000002c4947825 */ /* 0x040fe200078e0294 */
[----:B------:R-:W-:Y:S01]  /*8030*/  HMMA.16816.F32.BF16 R152, R156, R166, R152 ;  /* 0x000000a69c98723c */ /* 0x000fe20000041898 */
[----:B------:R-:W0:Y:S02]  /*8040*/  LDC R156, c[0x0][0x3a8] ;  /* 0x0000ea00ff9c7b82 */ /* 0x000e240000000800 */
[----:B------:R-:W-:Y:S01]  /*8050*/  IMAD.WIDE R150, R196, 0x2, R150 ;  /* 0x00000002c4967825 */ /* 0x000fe200078e0296 */
[----:B------:R3:W-:Y:S03]  /*8060*/  STL [R1+0x58], R148 ;  /* 0x0000589401007387 */ /* 0x0007e60000100800 */
[----:B------:R-:W-:-:S02]  /*8070*/  IMAD.MOV.U32 R242, RZ, RZ, R149 ;  /* 0x000000fffff27224 */ /* 0x000fc400078e0095 */
[----:B------:R-:W-:Y:S02]  /*8080*/  IMAD.MOV.U32 R237, RZ, RZ, R150 ;  /* 0x000000ffffed7224 */ /* 0x000fe400078e0096 */
[----:B------:R-:W-:Y:S02]  /*8090*/  IMAD.MOV.U32 R193, RZ, RZ, R151 ;  /* 0x000000ffffc17224 */ /* 0x000fe400078e0097 */
[----:B------:R-:W-:Y:S02]  /*80a0*/  IMAD.MOV.U32 R150, RZ, RZ, R239 ;  /* 0x000000ffff967224 */ /* 0x000fe400078e00ef */
[----:B---3--:R-:W-:Y:S02]  /*80b0*/  IMAD.MOV.U32 R148, RZ, RZ, R0 ;  /* 0x000000ffff947224 */ /* 0x008fe400078e0000 */
[----:B----4-:R-:W-:Y:S01]  /*80c0*/  IMAD.MOV.U32 R149, RZ, RZ, R244 ;  /* 0x000000ffff957224 */ /* 0x010fe200078e00f4 */
[----:B------:R1:W5:Y:S01]  /*80d0*/  LDL.LU R0, [R1+0x90] ;  /* 0x0000900001007983 */ /* 0x0003620000300800 */
[----:B------:R-:W-:-:S02]  /*80e0*/  IMAD.MOV.U32 R151, RZ, RZ, R194 ;  /* 0x000000ffff977224 */ /* 0x000fc400078e00c2 */
[----:B------:R-:W-:-:S04]  /*80f0*/  IMAD.WIDE R148, R196, 0x2, R148 ;  /* 0x00000002c4947825 */ /* 0x000fc800078e0294 */
[C---:B------:R-:W-:Y:S01]  /*8100*/  IMAD.WIDE R150, R196.reuse, 0x2, R150 ;  /* 0x00000002c4967825 */ /* 0x040fe200078e0296 */
[----:B------:R1:W-:Y:S03]  /*8110*/  STL [R1+0x5c], R148 ;  /* 0x00005c9401007387 */ /* 0x0003e60000100800 */
[----:B------:R-:W-:Y:S02]  /*8120*/  IMAD.MOV.U32 R239, RZ, RZ, R150 ;  /* 0x000000ffffef7224 */ /* 0x000fe400078e0096 */
[----:B------:R-:W-:Y:S02]  /*8130*/  IMAD.MOV.U32 R194, RZ, RZ, R151 ;  /* 0x000000ffffc27224 */ /* 0x000fe400078e0097 */
[----:B------:R-:W-:Y:S02]  /*8140*/  IMAD.MOV.U32 R150, RZ, RZ, R241 ;  /* 0x000000ffff967224 */ /* 0x000fe400078e00f1 */
[----:B------:R-:W-:Y:S01]  /*8150*/  IMAD.MOV.U32 R151, RZ, RZ, R195 ;  /* 0x000000ffff977224 */ /* 0x000fe200078e00c3 */
[----:B------:R-:W-:Y:S01]  /*8160*/  UIADD3 UR6, UPT, UPT, UR6, -0x1, URZ ;  /* 0xffffffff06067890 */ /* 0x000fe2000fffe0ff */
[----:B------:R-:W-:-:S03]  /*8170*/  IMAD.WIDE R150, R196, 0x2, R150 ;  /* 0x00000002c4967825 */ /* 0x000fc600078e0296 */
[----:B------:R-:W-:Y:S01]  /*8180*/  UISETP.NE.U32.AND UP0, UPT, UR6, URZ, UPT ;  /* 0x000000ff0600728c */ /* 0x000fe2000bf05070 */
[----:B------:R-:W-:Y:S02]  /*8190*/  IMAD.MOV.U32 R241, RZ, RZ, R150 ;  /* 0x000000fffff17224 */ /* 0x000fe400078e0096 */
[----:B------:R-:W-:Y:S02]  /*81a0*/  IMAD.MOV.U32 R195, RZ, RZ, R151 ;  /* 0x000000ffffc37224 */ /* 0x000fe400078e0097 */
[----:B------:R-:W-:Y:S02]  /*81b0*/  IMAD.MOV.U32 R150, RZ, RZ, R243 ;  /* 0x000000ffff967224 */ /* 0x000fe400078e00f3 */
[----:B------:R-:W-:Y:S02]  /*81c0*/  IMAD.MOV.U32 R151, RZ, RZ, R201 ;  /* 0x000000ffff977224 */ /* 0x000fe400078e00c9 */
[----:B0-----:R-:W-:Y:S02]  /*81d0*/  IMAD.SHL.U32 R156, R156, 0x10, RZ ;  /* 0x000000109c9c7824 */ /* 0x001fe400078e00ff */
[----:B------:R-:W-:Y:S01]  /*81e0*/  IMAD.WIDE R150, R196, 0x2, R150 ;  /* 0x00000002c4967825 */ /* 0x000fe200078e0296 */
[----:B------:R-:W-:-:S03]  /*81f0*/  UIADD3 UR7, UPT, UPT, UR7, -0x10, URZ ;  /* 0xfffffff007077890 */ /* 0x000fc6000fffe0ff */
[----:B------:R-:W-:-:S04]  /*8200*/  IMAD.WIDE R10, R196, 0x2, R10 ;  /* 0x00000002c40a7825 */ /* 0x000fc800078e020a */
[----:B------:R-:W-:-:S04]  /*8210*/  IMAD.WIDE R16, R196, 0x2, R16 ;  /* 0x00000002c4107825 */ /* 0x000fc800078e0210 */
[----:B------:R-:W-:-:S04]  /*8220*/  IMAD.WIDE R22, R196, 0x2, R22 ;  /* 0x00000002c4167825 */ /* 0x000fc800078e0216 */
[----:B------:R-:W-:Y:S02]  /*8230*/  IMAD.MOV.U32 R243, RZ, RZ, R150 ;  /* 0x000000fffff37224 */ /* 0x000fe400078e0096 */
[----:B------:R-:W-:Y:S02]  /*8240*/  IMAD.MOV.U32 R201, RZ, RZ, R151 ;  /* 0x000000ffffc97224 */ /* 0x000fe400078e0097 */
[----:B------:R-:W-:Y:S02]  /*8250*/  IMAD.MOV.U32 R244, RZ, RZ, R149 ;  /* 0x000000fffff47224 */ /* 0x000fe400078e0095 */
[----:B--2---:R-:W-:Y:S01]  /*8260*/  IMAD.WIDE R182, R156, 0x2, R182 ;  /* 0x000000029cb67825 */ /* 0x004fe200078e02b6 */
[----:B-1----:R-:W-:Y:S06]  /*8270*/  BRA.U UP0, `(.L_x_2) ;  /* 0xffffffcd00807547 */ /* 0x002fec000b83ffff */
[----:B------:R-:W-:Y:S02]  /*8280*/  F2FP.BF16.F32.PACK_AB R4, R69, R65 ;  /* 0x000000414504723e */ /* 0x000fe400000010ff */
[----:B------:R-:W-:Y:S02]  /*8290*/  F2FP.BF16.F32.PACK_AB R65, R76, R72 ;  /* 0x000000484c41723e */ /* 0x000fe400000010ff */
[----:B------:R-:W-:Y:S02]  /*82a0*/  F2FP.BF16.F32.PACK_AB R64, R68, R64 ;  /* 0x000000404440723e */ /* 0x000fe400000010ff */
[----:B------:R-:W-:Y:S02]  /*82b0*/  F2FP.BF16.F32.PACK_AB R72, R102, R98 ;  /* 0x000000626648723e */ /* 0x000fe400000010ff */
[----:B------:R-:W-:Y:S02]  /*82c0*/  F2FP.BF16.F32.PACK_AB R68, R101, R97 ;  /* 0x000000616544723e */ /* 0x000fe400000010ff */
[----:B------:R-:W-:-:S02]  /*82d0*/  F2FP.BF16.F32.PACK_AB R9, R78, R74 ;  /* 0x0000004a4e09723e */ /* 0x000fc400000010ff */
        /* <DEDUP_REMOVED lines=57> */
[----:B------:R-:W-:-:S07]  /*8670*/  F2FP.BF16.F32.PACK_AB R32, R36, R32 ;  /* 0x000000202420723e */ /* 0x000fce00000010ff */
.L_x_1:
[----:B------:R-:W2:Y:S01]  /*8680*/  LDL.LU R31, [R1+0x88] ;  /* 0x00008800011f7983 */ /* 0x000ea20000300800 */
[----:B------:R-:W1:Y:S01]  /*8690*/  S2R R30, SR_TID.X ;  /* 0x00000000001e7919 */ /* 0x000e620000002100 */
[----:B------:R-:W3:Y:S01]  /*86a0*/  S2UR UR5, SR_CgaCtaId ;  /* 0x00000000000579c3 */ /* 0x000ee20000008800 */
[----:B------:R-:W4:Y:S01]  /*86b0*/  LDCU UR7, c[0x0][0x39c] ;  /* 0x00007380ff0777ac */ /* 0x000f220008000800 */
[----:B------:R-:W4:Y:S01]  /*86c0*/  LDL.LU R61, [R1+0x84] ;  /* 0x00008400013d7983 */ /* 0x000f220000300800 */
[----:B------:R-:W0:Y:S01]  /*86d0*/  S2R R36, SR_TID.X ;  /* 0x0000000000247919 */ /* 0x000e220000002100 */
[----:B------:R-:W-:Y:S01]  /*86e0*/  UMOV UR4, 0x400 ;  /* 0x0000040000047882 */ /* 0x000fe20000000000 */
[----:B------:R-:W4:Y:S01]  /*86f0*/  LDCU.64 UR10, c[0x0][0x398] ;  /* 0x00007300ff0a77ac */ /* 0x000f220008000a00 */
[----:B------:R-:W0:Y:S01]  /*8700*/  LDCU UR6, c[0x0][0x39c] ;  /* 0x00007380ff0677ac */ /* 0x000e220008000800 */
[----:B------:R-:W0:Y:S01]  /*8710*/  LDCU UR12, c[0x0][0x39c] ;  /* 0x00007380ff0c77ac */ /* 0x000e220008000800 */
[----:B-1----:R-:W-:-:S02]  /*8720*/  IMAD.SHL.U32 R2, R30, 0x200, RZ ;  /* 0x000002001e027824 */ /* 0x002fc400078e00ff */
[C---:B------:R-:W-:Y:S02]  /*8730*/  IMAD.SHL.U32 R3, R30.reuse, 0x800, RZ ;  /* 0x000008001e037824 */ /* 0x040fe400078e00ff */
[----:B------:R-:W-:Y:S01]  /*8740*/  IMAD.SHL.U32 R29, R30, 0x10, RZ ;  /* 0x000000101e1d7824 */ /* 0x000fe200078e00ff */
[----:B------:R-:W-:Y:S02]  /*8750*/  LOP3.LUT R2, R2, 0x3000, RZ, 0xc0, !PT ;  /* 0x0000300002027812 */ /* 0x000fe400078ec0ff */
[----:B0-----:R-:W-:Y:S01]  /*8760*/  LOP3.LUT R28, R3, 0x3000, RZ, 0xc0, !PT ;  /* 0x00003000031c7812 */ /* 0x001fe200078ec0ff */
[----:B---3--:R-:W-:Y:S01]  /*8770*/  ULEA UR4, UR5, UR4, 0x18 ;  /* 0x0000000405047291 */ /* 0x008fe2000f8ec0ff */
[----:B------:R-:W-:Y:S01]  /*8780*/  SHF.R.U32.HI R36, RZ, 0x5, R36 ;  /* 0x00000005ff247819 */ /* 0x000fe20000011624 */
[----:B------:R-:W0:Y:S01]  /*8790*/  LDCU UR5, c[0x0][0x3b4] ;  /* 0x00007680ff0577ac */ /* 0x000e220008000800 */
[----:B------:R-:W-:Y:S02]  /*87a0*/  LOP3.LUT R29, R28, 0x3f0, R29, 0xf8, !PT ;  /* 0x000003f01c1d7812 */ /* 0x000fe400078ef81d */
[----:B------:R-:W-:-:S04]  /*87b0*/  SGXT.U32 R36, R36, 0x2 ;  /* 0x000000022424781a */ /* 0x000fc80000000000 */
[C-C-:B-----5:R-:W-:Y:S02]  /*87c0*/  LOP3.LUT R28, R0.reuse, 0x1fc, R36.reuse, 0xfe, !PT ;  /* 0x000001fc001c7812 */ /* 0x160fe400078efe24 */
[C---:B------:R-:W-:Y:S02]  /*87d0*/  LOP3.LUT R62, R0.reuse, R36, RZ, 0xfc, !PT ;  /* 0x00000024003e7212 */ /* 0x040fe400078efcff */
[C-C-:B------:R-:W-:Y:S02]  /*87e0*/  LOP3.LUT R194, R0.reuse, 0x4, R36.reuse, 0xfe, !PT ;  /* 0x0000000400c27812 */ /* 0x140fe400078efe24 */
[C-C-:B------:R-:W-:Y:S02]  /*87f0*/  LOP3.LUT R192, R0.reuse, 0x8, R36.reuse, 0xfe, !PT ;  /* 0x0000000800c07812 */ /* 0x140fe400078efe24 */
[C-C-:B------:R-:W-:Y:S02]  /*8800*/  LOP3.LUT R190, R0.reuse, 0xc, R36.reuse, 0xfe, !PT ;  /* 0x0000000c00be7812 */ /* 0x140fe400078efe24 */
[----:B------:R-:W-:-:S02]  /*8810*/  LOP3.LUT R211, R0, 0x14, R36, 0xfe, !PT ;  /* 0x0000001400d37812 */ /* 0x000fc400078efe24 */
[C-C-:B------:R-:W-:Y:S02]  /*8820*/  LOP3.LUT R210, R0.reuse, 0x18, R36.reuse, 0xfe, !PT ;  /* 0x0000001800d27812 */ /* 0x140fe400078efe24 */
[C-C-:B------:R-:W-:Y:S02]  /*8830*/  LOP3.LUT R209, R0.reuse, 0x1c, R36.reuse, 0xfe, !PT ;  /* 0x0000001c00d17812 */ /* 0x140fe400078efe24 */
        /* <DEDUP_REMOVED lines=98> */
[----:B------:R-:W-:Y:S02]  /*8e60*/  LOP3.LUT R122, R0, 0x1a8, R36, 0xfe, !PT ;  /* 0x000001a8007a7812 */ /* 0x000fe400078efe24 */
[----:B--2---:R-:W-:Y:S01]  /*8e70*/  LOP3.LUT R3, R2, 0xc60, R31, 0xf8, !PT ;  /* 0x00000c6002037812 */ /* 0x004fe200078ef81f */
[----:B------:R-:W-:-:S05]  /*8e80*/  IMAD.SHL.U32 R2, R30, 0x4, RZ ;  /* 0x000000041e027824 */ /* 0x000fca00078e00ff */
[----:B------:R-:W-:Y:S01]  /*8e90*/  LOP3.LUT R205, R3, 0x70, R2, 0x78, !PT ;  /* 0x0000007003cd7812 */ /* 0x000fe200078e7802 */
[----:B------:R-:W-:Y:S01]  /*8ea0*/  BAR.SYNC.DEFER_BLOCKING 0x0 ;  /* 0x0000000000007b1d */ /* 0x000fe20000010000 */
[----:B------:R-:W-:-:S04]  /*8eb0*/  SHF.R.U32.HI R2, RZ, 0x1, R30 ;  /* 0x00000001ff027819 */ /* 0x000fc8000001161e */
[----:B------:R-:W-:-:S03]  /*8ec0*/  LOP3.LUT R2, R29, 0x20, R2, 0x78, !PT ;  /* 0x000000201d027812 */ /* 0x000fc600078e7802 */
[----:B------:R-:W1:Y:S01]  /*8ed0*/  LDC R3, c[0x0][0x3b8] ;  /* 0x0000ee00ff037b82 */ /* 0x000e620000000800 */
[----:B------:R-:W-:Y:S04]  /*8ee0*/  STS.128 [R205+UR4], R32 ;  /* 0x00000020cd007988 */ /* 0x000fe80008000c04 */
[----:B------:R-:W-:Y:S04]  /*8ef0*/  STS.128 [R205+UR4+0x200], R40 ;  /* 0x00020028cd007988 */ /* 0x000fe80008000c04 */
[----:B------:R-:W-:Y:S04]  /*8f00*/  STS.128 [R205+UR4+0x80], R44 ;  /* 0x0000802ccd007988 */ /* 0x000fe80008000c04 */
[----:B------:R-:W-:Y:S04]  /*8f10*/  STS.128 [R205+UR4+0x280], R48 ;  /* 0x00028030cd007988 */ /* 0x000fe80008000c04 */
[----:B------:R-:W-:Y:S04]  /*8f20*/  STS.128 [R205+UR4+0x100], R96 ;  /* 0x00010060cd007988 */ /* 0x000fe80008000c04 */
[----:B------:R0:W-:Y:S04]  /*8f30*/  STS.128 [R205+UR4+0x300], R68 ;  /* 0x00030044cd007988 */ /* 0x0001e80008000c04 */
[----:B------:R-:W-:Y:S04]  /*8f40*/  STS.128 [R205+UR4+0x180], R72 ;  /* 0x00018048cd007988 */ /* 0x000fe80008000c04 */
[----:B------:R-:W-:Y:S01]  /*8f50*/  STS.128 [R205+UR4+0x380], R76 ;  /* 0x0003804ccd007988 */ /* 0x000fe20008000c04 */
[----:B------:R-:W-:Y:S01]  /*8f60*/  BAR.SYNC.DEFER_BLOCKING 0x0 ;  /* 0x0000000000007b1d */ /* 0x000fe20000010000 */
[----:B------:R-:W-:-:S02]  /*8f70*/  LOP3.LUT R31, R0, 0x10, R36, 0xfe, !PT ;  /* 0x00000010001f7812 */ /* 0x000fc400078efe24 */
[----:B----4-:R-:W-:Y:S02]  /*8f80*/  ISETP.GE.AND P0, PT, R61, UR10, PT ;  /* 0x0000000a3d007c0c */ /* 0x010fe4000bf06270 */
[----:B------:R-:W-:Y:S01]  /*8f90*/  LOP3.LUT R60, R2, 0x40, RZ, 0x3c, !PT ;  /* 0x00000040023c7812 */ /* 0x000fe200078e3cff */
[----:B------:R-:W2:Y:S01]  /*8fa0*/  LDCU UR10, c[0x0][0x39c] ;  /* 0x00007380ff0a77ac */ /* 0x000ea20008000800 */
        /* <DEDUP_REMOVED lines=8> */
[C-C-:B------:R-:W-:Y:S01]  /*9030*/  LOP3.LUT R135, R0.reuse, 0x1cc, R36.reuse, 0xfe, !PT ;  /* 0x000001cc00877812 */ /* 0x140fe200078efe24 */
[----:B------:R-:W3:Y:S01]  /*9040*/  LDS.128 R32, [R2+UR4] ;  /* 0x0000000402207984 */ /* 0x000ee20008000c00 */
[----:B------:R-:W-:-:S02]  /*9050*/  LOP3.LUT R136, R0, 0x1d0, R36, 0xfe, !PT ;  /* 0x000001d000887812 */ /* 0x000fc400078efe24 */
[C-C-:B------:R-:W-:Y:S01]  /*9060*/  LOP3.LUT R137, R0.reuse, 0x1d4, R36.reuse, 0xfe, !PT ;  /* 0x000001d400897812 */ /* 0x140fe200078efe24 */
[----:B------:R-:W-:Y:S01]  /*9070*/  LDS.128 R40, [R2+UR4+0x800] ;  /* 0x0008000402287984 */ /* 0x000fe20008000c00 */
[C-C-:B------:R-:W-:Y:S02]  /*9080*/  LOP3.LUT R138, R0.reuse, 0x1d8, R36.reuse, 0xfe, !PT ;  /* 0x000001d8008a7812 */ /* 0x140fe400078efe24 */
[C-C-:B------:R-:W-:Y:S01]  /*9090*/  LOP3.LUT R139, R0.reuse, 0x1dc, R36.reuse, 0xfe, !PT ;  /* 0x000001dc008b7812 */ /* 0x140fe200078efe24 */
[----:B------:R-:W4:Y:S01]  /*90a0*/  LDS.128 R44, [R60+UR4] ;  /* 0x000000043c2c7984 */ /* 0x000f220008000c00 */
[C-C-:B------:R-:W-:Y:S02]  /*90b0*/  LOP3.LUT R140, R0.reuse, 0x1e0, R36.reuse, 0xfe, !PT ;  /* 0x000001e0008c7812 */ /* 0x140fe400078efe24 */
[C-C-:B------:R-:W-:Y:S01]  /*90c0*/  LOP3.LUT R141, R0.reuse, 0x1e4, R36.reuse, 0xfe, !PT ;  /* 0x000001e4008d7812 */ /* 0x140fe200078efe24 */
[----:B------:R-:W-:Y:S01]  /*90d0*/  LDS.128 R48, [R2+UR4+0xc00] ;  /* 0x000c000402307984 */ /* 0x000fe20008000c00 */
[----:B------:R-:W-:-:S02]  /*90e0*/  LOP3.LUT R142, R0, 0x1e8, R36, 0xfe, !PT ;  /* 0x000001e8008e7812 */ /* 0x000fc400078efe24 */
[C-C-:B------:R-:W-:Y:S01]  /*90f0*/  LOP3.LUT R143, R0.reuse, 0x1ec, R36.reuse, 0xfe, !PT ;  /* 0x000001ec008f7812 */ /* 0x140fe200078efe24 */
[----:B------:R-:W-:Y:S01]  /*9100*/  LDS.128 R52, [R60+UR4+0x400] ;  /* 0x000400043c347984 */ /* 0x000fe20008000c00 */
[C-C-:B------:R-:W-:Y:S02]  /*9110*/  LOP3.LUT R144, R0.reuse, 0x1f0, R36.reuse, 0xfe, !PT ;  /* 0x000001f000907812 */ /* 0x140fe400078efe24 */
[C-C-:B------:R-:W-:Y:S01]  /*9120*/  LOP3.LUT R145, R0.reuse, 0x1f4, R36.reuse, 0xfe, !PT ;  /* 0x000001f400917812 */ /* 0x140fe200078efe24 */
[----:B------:R-:W-:Y:S01]  /*9130*/  LDS.128 R56, [R60+UR4+0x800] ;  /* 0x000800043c387984 */ /* 0x000fe20008000c00 */
[----:B------:R-:W-:Y:S02]  /*9140*/  LOP3.LUT R0, R0, 0x1f8, R36, 0xfe, !PT ;  /* 0x000001f800007812 */ /* 0x000fe400078efe24 */
[----:B------:R-:W-:Y:S01]  /*9150*/  ISETP.LT.AND P1, PT, R28, UR7, !P0 ;  /* 0x000000071c007c0c */ /* 0x000fe2000c721270 */
[----:B------:R-:W3:Y:S01]  /*9160*/  LDS.128 R36, [R2+UR4+0x400] ;  /* 0x0004000402247984 */ /* 0x000ee20008000c00 */
[----:B------:R-:W-:Y:S01]  /*9170*/  ISETP.LT.AND P5, PT, R31, UR6, !P0 ;  /* 0x000000061f007c0c */ /* 0x000fe2000c7a1270 */
[----:B------:R-:W4:Y:S02]  /*9180*/  LDCU.64 UR6, c[0x0][0x390] ;  /* 0x00007200ff0677ac */ /* 0x000f240008000a00 */
[----:B------:R-:W3:Y:S01]  /*9190*/  LDS.128 R28, [R60+UR4+0xc00] ;  /* 0x000c00043c1c7984 */ /* 0x000ee20008000c00 */
[----:B------:R-:W-:Y:S01]  /*91a0*/  BAR.SYNC.DEFER_BLOCKING 0x0 ;  /* 0x0000000000007b1d */ /* 0x000fe20000010000 */
[----:B0-----:R-:W-:-:S02]  /*91b0*/  IMAD R68, R61, UR5, RZ ;  /* 0x000000053d447c24 */ /* 0x001fc4000f8e02ff */
[----:B-1----:R-:W-:-:S03]  /*91c0*/  IMAD R70, R62, R3, RZ ;  /* 0x000000033e467224 */ /* 0x002fc600078e02ff */
[----:B------:R-:W0:Y:S01]  /*91d0*/  LDCU UR5, c[0x0][0x39c] ;  /* 0x00007380ff0577ac */ /* 0x000e220008000800 */
[----:B------:R-:W-:Y:S02]  /*91e0*/  ISETP.LT.AND P6, PT, R62, UR11, !P0 ;  /* 0x0000000b3e007c0c */ /* 0x000fe4000c7c1270 */
[----:B--2---:R-:W-:Y:S02]  /*91f0*/  ISETP.LT.AND P4, PT, R194, UR10, !P0 ;  /* 0x0000000ac2007c0c */ /* 0x004fe4000c781270 */
[----:B----4-:R-:W-:Y:S01]  /*9200*/  LEA R61, P2, R68, UR6, 0x1 ;  /* 0x00000006443d7c11 */ /* 0x010fe2000f8408ff */
[----:B------:R-:W-:Y:S04]  /*9210*/  STS.128 [R205+UR4], R124 ;  /* 0x0000007ccd007988 */ /* 0x000fe80008000c04 */
[----:B------:R-:W-:Y:S04]  /*9220*/  STS.128 [R205+UR4+0x200], R24 ;  /* 0x00020018cd007988 */ /* 0x000fe80008000c04 */
[----:B------:R1:W-:Y:S04]  /*9230*/  STS.128 [R205+UR4+0x80], R16 ;  /* 0x00008010cd007988 */ /* 0x0003e80008000c04 */
[----:B------:R-:W-:Y:S04]  /*9240*/  STS.128 [R205+UR4+0x280], R20 ;  /* 0x00028014cd007988 */ /* 0x000fe80008000c04 */
[----:B------:R-:W-:Y:S04]  /*9250*/  STS.128 [R205+UR4+0x100], R64 ;  /* 0x00010040cd007988 */ /* 0x000fe80008000c04 */
[----:B------:R2:W-:Y:S04]  /*9260*/  STS.128 [R205+UR4+0x300], R4 ;  /* 0x00030004cd007988 */ /* 0x0005e80008000c04 */
[----:B------:R4:W-:Y:S04]  /*9270*/  STS.128 [R205+UR4+0x180], R8 ;  /* 0x00018008cd007988 */ /* 0x0009e80008000c04 */
[----:B------:R0:W-:Y:S01]  /*9280*/  STS.128 [R205+UR4+0x380], R12 ;  /* 0x0003800ccd007988 */ /* 0x0001e20008000c04 */
[----:B------:R-:W-:Y:S01]  /*9290*/  IMAD R194, R194, R3, RZ ;  /* 0x00000003c2c27224 */ /* 0x000fe200078e02ff */
[----:B------:R-:W3:Y:S01]  /*92a0*/  LDCU UR6, c[0x0][0x39c] ;  /* 0x00007380ff0677ac */ /* 0x000ee20008000800 */
[----:B------:R-:W-:Y:S01]  /*92b0*/  BAR.SYNC.DEFER_BLOCKING 0x0 ;  /* 0x0000000000007b1d */ /* 0x000fe20000010000 */
[----:B------:R-:W-:-:S02]  /*92c0*/  LEA.HI.X.SX32 R62, R68, UR7, 0x1, P2 ;  /* 0x00000007443e7c11 */ /* 0x000fc400090f0eff */
[----:B-1----:R-:W-:Y:S02]  /*92d0*/  LEA R16, P2, R70, R61, 0x1 ;  /* 0x0000003d46107211 */ /* 0x002fe400078408ff */
[----:B------:R-:W-:Y:S01]  /*92e0*/  ISETP.LT.AND P3, PT, R192, UR12, !P0 ;  /* 0x0000000cc0007c0c */ /* 0x000fe2000c761270 */
[----:B------:R-:W1:Y:S01]  /*92f0*/  LDCU UR7, c[0x0][0x39c] ;  /* 0x00007380ff0777ac */ /* 0x000e620008000800 */
[-C--:B------:R-:W-:Y:S01]  /*9300*/  LEA.HI.X.SX32 R17, R70, R62.reuse, 0x1, P2 ;  /* 0x0000003e46117211 */ /* 0x080fe200010f0eff */
[----:B------:R-:W-:Y:S01]  /*9310*/  IMAD R192, R192, R3, RZ ;  /* 0x00000003c0c07224 */ /* 0x000fe200078e02ff */
[C---:B--2---:R-:W-:Y:S01]  /*9320*/  LEA R4, P2, R194.reuse, R61, 0x1 ;  /* 0x0000003dc2047211 */ /* 0x044fe200078408ff */
[----:B------:R-:W2:Y:S03]  /*9330*/  LDCU UR10, c[0x0][0x39c] ;  /* 0x00007380ff0a77ac */ /* 0x000ea60008000800 */
[----:B------:R-:W-:Y:S01]  /*9340*/  LEA.HI.X.SX32 R5, R194, R62, 0x1, P2 ;  /* 0x0000003ec2057211 */ /* 0x000fe200010f0eff */
[----:B------:R-:W1:Y:S01]  /*9350*/  LDCU UR11, c[0x0][0x39c] ;  /* 0x00007380ff0b77ac */ /* 0x000e620008000800 */
[C---:B0-----:R-:W-:Y:S01]  /*9360*/  ISETP.LT.AND P2, PT, R190.reuse, UR5, !P0 ;  /* 0x00000005be007c0c */ /* 0x041fe2000c741270 */
[----:B------:R-:W-:Y:S01]  /*9370*/  IMAD R190, R190, R3, RZ ;  /* 0x00000003bebe7224 */ /* 0x000fe200078e02ff */
[----:B------:R-:W0:Y:S01]  /*9380*/  LDCU UR5, c[0x0][0x39c] ;  /* 0x00007380ff0577ac */ /* 0x000e220008000800 */
[----:B---3--:R-:W-:Y:S01]  /*9390*/  @P6 STG.E.U16 desc[UR8][R16.64], R32 ;  /* 0x0000002010006986 */ /* 0x008fe2000c101508 */
[----:B------:R-:W-:Y:S01]  /*93a0*/  LEA R6, P6, R192, R61, 0x1 ;  /* 0x0000003dc0067211 */ /* 0x000fe200078c08ff */
[----:B------:R-:W-:-:S02]  /*93b0*/  IMAD R70, R3, 0x10, R70 ;  /* 0x0000001003467824 */ /* 0x000fc400078e0246 */
[----:B------:R-:W-:Y:S01]  /*93c0*/  LDS.128 R24, [R2+UR4+0xc00] ;  /* 0x000c000402187984 */ /* 0x000fe20008000c00 */
[-C--:B------:R-:W-:Y:S02]  /*93d0*/  LEA.HI.X.SX32 R7, R192, R62.reuse, 0x1, P6 ;  /* 0x0000003ec0077211 */ /* 0x080fe400030f0eff */
[CC--:B----4-:R-:W-:Y:S01]  /*93e0*/  LEA R8, P6, R190.reuse, R61.reuse, 0x1 ;  /* 0x0000003dbe087211 */ /* 0x0d0fe200078c08ff */
[----:B------:R3:W-:Y:S01]  /*93f0*/  @P4 STG.E.U16 desc[UR8][R4.64], R44 ;  /* 0x0000002c04004986 */ /* 0x0007e2000c101508 */
[----:B------:R-:W-:Y:S01]  /*9400*/  ISETP.LT.AND P4, PT, R211, UR6, !P0 ;  /* 0x00000006d3007c0c */ /* 0x000fe2000c781270 */
[C---:B------:R-:W-:Y:S01]  /*9410*/  IMAD R12, R3.reuse, 0x4, R70 ;  /* 0x00000004030c7824 */ /* 0x040fe200078e0246 */
[----:B------:R-:W-:Y:S01]  /*9420*/  LEA.HI.X.SX32 R9, R190, R62, 0x1, P6 ;  /* 0x0000003ebe097211 */ /* 0x000fe200030f0eff */
[----:B------:R-:W4:Y:S01]  /*9430*/  LDCU UR6, c[0x0][0x39c] ;  /* 0x00007380ff0677ac */ /* 0x000f220008000800 */
[----:B------:R-:W-:Y:S01]  /*9440*/  LEA R10, P6, R70, R61, 0x1 ;  /* 0x0000003d460a7211 */ /* 0x000fe200078c08ff */
[----:B------:R-:W-:-:S03]  /*9450*/  IMAD R14, R3, 0x4, R12 ;  /* 0x00000004030e7824 */ /* 0x000fc600078e020c */
[----:B------:R-:W-:Y:S01]  /*9460*/  LEA.HI.X.SX32 R11, R70, R62, 0x1, P6 ;  /* 0x0000003e460b7211 */ /* 0x000fe200030f0eff */
[----:B------:R2:W-:Y:S01]  /*9470*/  @P3 STG.E.U16 desc[UR8][R6.64], R36 ;  /* 0x0000002406003986 */ /* 0x0005e2000c101508 */
[----:B---3--:R-:W-:-:S03]  /*9480*/  LEA R4, P6, R12, R61, 0x1 ;  /* 0x0000003d0c047211 */ /* 0x008fc600078c08ff */
[----:B------:R3:W-:Y:S01]  /*9490*/  @P2 STG.E.U16 desc[UR8][R8.64], R52 ;  /* 0x0000003408002986 */ /* 0x0007e2000c101508 */
[----:B-1----:R-:W-:Y:S01]  /*94a0*/  ISETP.LT.AND P3, PT, R210, UR7, !P0 ;  /* 0x00000007d2007c0c */ /* 0x002fe2000c761270 */
[----:B------:R-:W1:Y:S01]  /*94b0*/  LDCU UR7, c[0x0][0x39c] ;  /* 0x00007380ff0777ac */ /* 0x000e620008000800 */
[-C--:B------:R-:W-:Y:S01]  /*94c0*/  LEA.HI.X.SX32 R5, R12, R62.reuse, 0x1, P6 ;  /* 0x0000003e0c057211 */ /* 0x080fe200030f0eff */
[----:B------:R-:W-:Y:S01]  /*94d0*/  @P5 STG.E.U16 desc[UR8][R10.64], R40 ;  /* 0x000000280a005986 */ /* 0x000fe2000c101508 */
[----:B0-----:R-:W-:Y:S01]  /*94e0*/  ISETP.LT.AND P5, PT, R208, UR5, !P0 ;  /* 0x00000005d0007c0c */ /* 0x001fe2000c7a1270 */
[----:B------:R-:W0:Y:S01]  /*94f0*/  LDCU UR5, c[0x0][0x39c] ;  /* 0x00007380ff0577ac */ /* 0x000e220008000800 */
[----:B------:R-:W-:Y:S01]  /*9500*/  IMAD R12, R3, 0x4, R14 ;  /* 0x00000004030c7824 */ /* 0x000fe200078e020e */
[CC--:B--2---:R-:W-:Y:S02]  /*9510*/  LEA R6, P6, R14.reuse, R61.reuse, 0x1 ;  /* 0x0000003d0e067211 */ /* 0x0c4fe400078c08ff */
[----:B------:R-:W-:Y:S01]  /*9520*/  ISETP.LT.AND P2, PT, R209, UR10, !P0 ;  /* 0x0000000ad1007c0c */ /* 0x000fe2000c741270 */
[----:B------:R2:W-:Y:S01]  /*9530*/  @P4 STG.E.U16 desc[UR8][R4.64], R56 ;  /* 0x0000003804004986 */ /* 0x0005e2000c101508 */
[----:B------:R-:W-:Y:S01]  /*9540*/  LEA.HI.X.SX32 R7, R14, R62, 0x1, P6 ;  /* 0x0000003e0e077211 */ /* 0x000fe200030f0eff */
[----:B------:R-:W-:Y:S01]  /*9550*/  IMAD R14, R3, 0x4, R12 ;  /* 0x00000004030e7824 */ /* 0x000fe200078e020c */
[----:B---3--:R-:W-:Y:S01]  /*9560*/  LEA R8, P6, R12, R61, 0x1 ;  /* 0x0000003d0c087211 */ /* 0x008fe200078c08ff */
[----:B------:R-:W3:Y:S01]  /*9570*/  LDCU UR10, c[0x0][0x39c] ;  /* 0x00007380ff0a77ac */ /* 0x000ee20008000800 */
[----:B----4-:R-:W-:-:S02]  /*9580*/  ISETP.LT.AND P4, PT, R207, UR6, !P0 ;  /* 0x00000006cf007c0c */ /* 0x010fc4000c781270 */
[-C--:B------:R-:W-:Y:S01]  /*9590*/  LEA.HI.X.SX32 R9, R12, R62.reuse, 0x1, P6 ;  /* 0x0000003e0c097211 */ /* 0x080fe200030f0eff */
[----:B------:R-:W4:Y:S01]  /*95a0*/  LDCU UR6, c[0x0][0x39c] ;  /* 0x00007380ff0677ac */ /* 0x000f220008000800 */
[----:B------:R-:W-:Y:S01]  /*95b0*/  IMAD R12, R3, 0x4, R14 ;  /* 0x00000004030c7824 */ /* 0x000fe200078e020e */
[-C--:B--2---:R-:W-:Y:S02]  /*95c0*/  LEA R4, P6, R14, R61.reuse, 0x1 ;  /* 0x0000003d0e047211 */ /* 0x084fe400078c08ff */
[----:B------:R-:W-:Y:S02]  /*95d0*/  PRMT R32, R32, 0x7632, R32 ;  /* 0x0000763220207816 */ /* 0x000fe40000000020 */
[----:B------:R-:W-:Y:S01]  /*95e0*/  LEA.HI.X.SX32 R5, R14, R62, 0x1, P6 ;  /* 0x0000003e0e057211 */ /* 0x000fe200030f0eff */
[----:B------:R-:W-:Y:S01]  /*95f0*/  @P3 STG.E.U16 desc[UR8][R6.64], R48 ;  /* 0x0000003006003986 */ /* 0x000fe2000c101508 */
[----:B------:R-:W-:-:S03]  /*9600*/  LEA R10, P6, R12, R61, 0x1 ;  /* 0x0000003d0c0a7211 */ /* 0x000fc600078c08ff */
[----:B------:R-:W-:Y:S01]  /*9610*/  @P2 STG.E.U16 desc[UR8][R8.64], R28 ;  /* 0x0000001c08002986 */ /* 0x000fe2000c101508 */
[----:B0-----:R-:W-:Y:S01]  /*9620*/  ISETP.LT.AND P2, PT, R203, UR5, !P0 ;  /* 0x00000005cb007c0c */ /* 0x001fe2000c741270 */
[----:B------:R-:W0:Y:S01]  /*9630*/  LDCU UR5, c[0x0][0x39c] ;  /* 0x00007380ff0577ac */ /* 0x000e220008000800 */
[----:B-1----:R-:W-:Y:S01]  /*9640*/  ISETP.LT.AND P3, PT, R206, UR7, !P0 ;  /* 0x00000007ce007c0c */ /* 0x002fe2000c761270 */
[----:B------:R1:W-:Y:S01]  /*9650*/  @P5 STG.E.U16 desc[UR8][R4.64], R32 ;  /* 0x0000002004005986 */ /* 0x0003e2000c101508 */
[----:B------:R-:W-:Y:S01]  /*9660*/  LEA.HI.X.SX32 R11, R12, R62, 0x1, P6 ;  /* 0x0000003e0c0b7211 */ /* 0x000fe200030f0eff */
[----:B------:R-:W2:Y:S01]  /*9670*/  LDCU UR7, c[0x0][0x39c] ;  /* 0x00007380ff0777ac */ /* 0x000ea20008000800 */
[C---:B------:R-:W-:Y:S01]  /*9680*/  IMAD R12, R3.reuse, 0x4, R12 ;  /* 0x00000004030c7824 */ /* 0x040fe200078e020c */
[----:B----4-:R-:W-:Y:S01]  /*9690*/  ISETP.LT.AND P5, PT, R204, UR6, !P0 ;  /* 0x00000006cc007c0c */ /* 0x010fe2000c7a1270 */
[----:B------:R-:W4:Y:S01]  /*96a0*/  LDCU UR6, c[0x0][0x39c] ;  /* 0x00007380ff0677ac */ /* 0x000f220008000800 */
[----:B-1----:R-:W-:Y:S01]  /*96b0*/  PRMT R5, R44, 0x7632, R5 ;  /* 0x000076322c057816 */ /* 0x002fe20000000005 */
[----:B------:R-:W-:-:S04]  /*96c0*/  IMAD R8, R3, 0x4, R12 ;  /* 0x0000000403087824 */ /* 0x000fc800078e020c */
[----:B------:R1:W-:Y:S01]  /*96d0*/  @P4 STG.E.U16 desc[UR8][R10.64], R5 ;  /* 0x000000050a004986 */ /* 0x0003e2000c101508 */
[-C--:B------:R-:W-:Y:S02]  /*96e0*/  LEA R6, P4, R12, R61.reuse, 0x1 ;  /* 0x0000003d0c067211 */ /* 0x080fe400078808ff */
[----:B------:R-:W-:Y:S02]  /*96f0*/  PRMT R36, R36, 0x7632, R36 ;  /* 0x0000763224247816 */ /* 0x000fe40000000024 */
[----:B------:R-:W-:Y:S01]  /*9700*/  LEA.HI.X.SX32 R7, R12, R62, 0x1, P4 ;  /* 0x0000003e0c077211 */ /* 0x000fe200020f0eff */
[----:B------:R-:W-:Y:S01]  /*9710*/  IMAD R12, R3, 0x4, R8 ;  /* 0x00000004030c7824 */ /* 0x000fe200078e0208 */
[----:B------:R-:W-:-:S03]  /*9720*/  LEA R4, P4, R8, R61, 0x1 ;  /* 0x0000003d08047211 */ /* 0x000fc600078808ff */
[----:B------:R3:W-:Y:S01]  /*9730*/  @P3 STG.E.U16 desc[UR8][R6.64], R36 ;  /* 0x0000002406003986 */ /* 0x0007e2000c101508 */
[----:B-1----:R-:W-:Y:S02]  /*9740*/  LEA.HI.X.SX32 R5, R8, R62, 0x1, P4 ;  /* 0x0000003e08057211 */ /* 0x002fe400020f0eff */
[----:B------:R-:W-:Y:S02]  /*9750*/  LEA R8, P3, R12, R61, 0x1 ;  /* 0x0000003d0c087211 */ /* 0x000fe400078608ff */
[----:B0-----:R-:W-:Y:S01]  /*9760*/  ISETP.LT.AND P4, PT, R201, UR5, !P0 ;  /* 0x00000005c9007c0c */ /* 0x001fe2000c781270 */
[----:B------:R-:W0:Y:S01]  /*9770*/  LDCU UR5, c[0x0][0x39c] ;  /* 0x00007380ff0577ac */ /* 0x000e220008000800 */
[----:B--2---:R-:W-:Y:S02]  /*9780*/  ISETP.LT.AND P6, PT, R202, UR7, !P0 ;  /* 0x00000007ca007c0c */ /* 0x004fe4000c7c1270 */
[----:B------:R-:W-:Y:S01]  /*9790*/  PRMT R52, R52, 0x7632, R52 ;  /* 0x0000763234347816 */ /* 0x000fe20000000034 */
[----:B------:R-:W1:Y:S01]  /*97a0*/  LDCU UR7, c[0x0][0x39c] ;  /* 0x00007380ff0777ac */ /* 0x000e620008000800 */
[----:B------:R-:W-:-:S02]  /*97b0*/  PRMT R40, R40, 0x7632, R40 ;  /* 0x0000763228287816 */ /* 0x000fc40000000028 */
[----:B------:R-:W-:Y:S01]  /*97c0*/  LEA.HI.X.SX32 R9, R12, R62, 0x1, P3 ;  /* 0x0000003e0c097211 */ /* 0x000fe200018f0eff */
[C---:B------:R-:W-:Y:S01]  /*97d0*/  IMAD R12, R3.reuse, 0x4, R12 ;  /* 0x00000004030c7824 */ /* 0x040fe200078e020c */
[----:B------:R2:W-:Y:S01]  /*97e0*/  @P2 STG.E.U16 desc[UR8][R4.64], R52 ;  /* 0x0000003404002986 */ /* 0x0005e2000c101508 */
[----:B----4-:R-:W-:Y:S01]  /*97f0*/  ISETP.LT.AND P2, PT, R200, UR6, !P0 ;  /* 0x00000006c8007c0c */ /* 0x010fe2000c741270 */
[----:B------:R-:W4:Y:S01]  /*9800*/  LDCU UR6, c[0x0][0x39c] ;  /* 0x00007380ff0677ac */ /* 0x000f220008000800 */
[----:B---3--:R-:W-:Y:S01]  /*9810*/  IMAD R6, R3, 0x4, R12 ;  /* 0x0000000403067824 */ /* 0x008fe200078e020c */
[----:B------:R3:W-:Y:S01]  /*9820*/  @P5 STG.E.U16 desc[UR8][R8.64], R40 ;  /* 0x0000002808005986 */ /* 0x0007e2000c101508 */
[----:B------:R-:W-:-:S04]  /*9830*/  LEA R10, P5, R12, R61, 0x1 ;  /* 0x0000003d0c0a7211 */ /* 0x000fc800078a08ff */
[-C--:B------:R-:W-:Y:S02]  /*9840*/  LEA.HI.X.SX32 R11, R12, R62.reuse, 0x1, P5 ;  /* 0x0000003e0c0b7211 */ /* 0x080fe400028f0eff */
[-C--:B--2---:R-:W-:Y:S01]  /*9850*/  LEA R4, P5, R6, R61.reuse, 0x1 ;  /* 0x0000003d06047211 */ /* 0x084fe200078a08ff */
[----:B------:R-:W-:Y:S01]  /*9860*/  IMAD R12, R3, 0x4, R6 ;  /* 0x00000004030c7824 */ /* 0x000fe200078e0206 */
[----:B------:R-:W-:Y:S02]  /*9870*/  PRMT R56, R56, 0x7632, R56 ;  /* 0x0000763238387816 */ /* 0x000fe40000000038 */
[----:B------:R-:W-:Y:S02]  /*9880*/  LEA.HI.X.SX32 R5, R6, R62, 0x1, P5 ;  /* 0x0000003e06057211 */ /* 0x000fe400028f0eff */
[----:B0-----:R-:W-:Y:S01]  /*9890*/  ISETP.LT.AND P5, PT, R198, UR5, !P0 ;  /* 0x00000005c6007c0c */ /* 0x001fe2000c7a1270 */
[----:B------:R-:W0:Y:S01]  /*98a0*/  LDCU UR5, c[0x0][0x39c] ;  /* 0x00007380ff0577ac */ /* 0x000e220008000800 */
[----:B-1----:R-:W-:Y:S01]  /*98b0*/  ISETP.LT.AND P3, PT, R199, UR7, !P0 ;  /* 0x00000007c7007c0c */ /* 0x002fe2000c761270 */
[----:B------:R1:W-:Y:S01]  /*98c0*/  @P6 STG.E.U16 desc[UR8][R10.64], R56 ;  /* 0x000000380a006986 */ /* 0x0003e2000c101508 */
[----:B------:R-:W2:Y:S01]  /*98d0*/  LDCU UR7, c[0x0][0x39c] ;  /* 0x00007380ff0777ac */ /* 0x000ea20008000800 */
[----:B------:R-:W-:Y:S01]  /*98e0*/  PRMT R48, R48, 0x7632, R48 ;  /* 0x0000763230307816 */ /* 0x000fe20000000030 */
[----:B------:R-:W-:Y:S01]  /*98f0*/  IMAD R14, R3, 0x4, R12 ;  /* 0x00000004030e7824 */ /* 0x000fe200078e020c */
[----:B------:R-:W-:-:S03]  /*9900*/  LEA R6, P6, R12, R61, 0x1 ;  /* 0x0000003d0c067211 */ /* 0x000fc600078c08ff */
[----:B------:R0:W-:Y:S01]  /*9910*/  @P4 STG.E.U16 desc[UR8][R4.64], R48 ;  /* 0x0000003004004986 */ /* 0x0001e2000c101508 */
[-C--:B------:R-:W-:Y:S02]  /*9920*/  LEA.HI.X.SX32 R7, R12, R62.reuse, 0x1, P6 ;  /* 0x0000003e0c077211 */ /* 0x080fe400030f0eff */
[----:B---3--:R-:W-:Y:S02]  /*9930*/  LEA R8, P6, R14, R61, 0x1 ;  /* 0x0000003d0e087211 */ /* 0x008fe400078c08ff */
[----:B----4-:R-:W-:Y:S01]  /*9940*/  ISETP.LT.AND P4, PT, R197, UR6, !P0 ;  /* 0x00000006c5007c0c */ /* 0x010fe2000c781270 */
[----:B------:R-:W3:Y:S01]  /*9950*/  LDCU UR6, c[0x0][0x39c] ;  /* 0x00007380ff0677ac */ /* 0x000ee20008000800 */
[----:B------:R-:W-:Y:S01]  /*9960*/  PRMT R28, R28, 0x7632, R28 ;  /* 0x000076321c1c7816 */ /* 0x000fe2000000001c */
[----:B-1----:R-:W-:Y:S01]  /*9970*/  IMAD R10, R3, 0x4, R14 ;  /* 0x00000004030a7824 */ /* 0x002fe200078e020e */
[----:B------:R-:W-:-:S03]  /*9980*/  LEA.HI.X.SX32 R9, R14, R62, 0x1, P6 ;  /* 0x0000003e0e097211 */ /* 0x000fc600030f0eff */
[----:B------:R1:W-:Y:S01]  /*9990*/  @P2 STG.E.U16 desc[UR8][R6.64], R28 ;  /* 0x0000001c06002986 */ /* 0x0003e2000c101508 */
[-C--:B0-----:R-:W-:Y:S01]  /*99a0*/  LEA R4, P6, R10, R61.reuse, 0x1 ;  /* 0x0000003d0a047211 */ /* 0x081fe200078c08ff */
[----:B------:R-:W-:Y:S02]  /*99b0*/  IMAD R12, R3, 0x4, R10 ;  /* 0x00000004030c7824 */ /* 0x000fe400078e020a */
[----:B------:R0:W-:Y:S01]  /*99c0*/  @P3 STG.E.U16 desc[UR8][R8.64], R33 ;  /* 0x0000002108003986 */ /* 0x0001e2000c101508 */
[----:B------:R-:W-:Y:S01]  /*99d0*/  ISETP.LT.AND P3, PT, R195, UR5, !P0 ;  /* 0x00000005c3007c0c */ /* 0x000fe2000c761270 */
[----:B------:R-:W4:Y:S01]  /*99e0*/  LDCU UR5, c[0x0][0x39c] ;  /* 0x00007380ff0577ac */ /* 0x000f220008000800 */
[----:B--2---:R-:W-:Y:S01]  /*99f0*/  ISETP.LT.AND P2, PT, R196, UR7, !P0 ;  /* 0x00000007c4007c0c */ /* 0x004fe2000c741270 */
[----:B------:R-:W-:Y:S01]  /*9a00*/  IMAD R14, R3, 0x4, R12 ;  /* 0x00000004030e7824 */ /* 0x000fe200078e020c */
[----:B------:R-:W-:Y:S01]  /*9a10*/  LEA.HI.X.SX32 R5, R10, R62, 0x1, P6 ;  /* 0x0000003e0a057211 */ /* 0x000fe200030f0eff */
[----:B------:R-:W2:Y:S01]  /*9a20*/  LDCU UR7, c[0x0][0x39c] ;  /* 0x00007380ff0777ac */ /* 0x000ea20008000800 */
[----:B------:R-:W-:-:S03]  /*9a30*/  LEA R10, P6, R12, R61, 0x1 ;  /* 0x0000003d0c0a7211 */ /* 0x000fc600078c08ff */
[----:B------:R0:W-:Y:S01]  /*9a40*/  @P5 STG.E.U16 desc[UR8][R4.64], R45 ;  /* 0x0000002d04005986 */ /* 0x0001e2000c101508 */
[-C--:B------:R-:W-:Y:S02]  /*9a50*/  LEA.HI.X.SX32 R11, R12, R62.reuse, 0x1, P6 ;  /* 0x0000003e0c0b7211 */ /* 0x080fe400030f0eff */
[CC--:B-1----:R-:W-:Y:S02]  /*9a60*/  LEA R6, P6, R14.reuse, R61.reuse, 0x1 ;  /* 0x0000003d0e067211 */ /* 0x0c2fe400078c08ff */
[----:B---3--:R-:W-:Y:S01]  /*9a70*/  ISETP.LT.AND P5, PT, R193, UR6, !P0 ;  /* 0x00000006c1007c0c */ /* 0x008fe2000c7a1270 */
[----:B------:R-:W1:Y:S01]  /*9a80*/  LDCU UR6, c[0x0][0x39c] ;  /* 0x00007380ff0677ac */ /* 0x000e620008000800 */
[C---:B------:R-:W-:Y:S01]  /*9a90*/  IMAD R12, R3.reuse, 0x4, R14 ;  /* 0x00000004030c7824 */ /* 0x040fe200078e020e */
[----:B------:R-:W-:Y:S01]  /*9aa0*/  LEA.HI.X.SX32 R7, R14, R62, 0x1, P6 ;  /* 0x0000003e0e077211 */ /* 0x000fe200030f0eff */
[----:B------:R3:W-:Y:S02]  /*9ab0*/  @P4 STG.E.U16 desc[UR8][R10.64], R37 ;  /* 0x000000250a004986 */ /* 0x0007e4000c101508 */
[----:B------:R-:W-:Y:S01]  /*9ac0*/  IMAD R14, R3, 0x4, R12 ;  /* 0x00000004030e7824 */ /* 0x000fe200078e020c */
[----:B0-----:R-:W-:Y:S01]  /*9ad0*/  LEA R8, P6, R12, R61, 0x1 ;  /* 0x0000003d0c087211 */ /* 0x001fe200078c08ff */
[----:B------:R0:W-:Y:S01]  /*9ae0*/  @P2 STG.E.U16 desc[UR8][R6.64], R53 ;  /* 0x0000003506002986 */ /* 0x0001e2000c101508 */
[----:B----4-:R-:W-:Y:S01]  /*9af0*/  ISETP.LT.AND P2, PT, R188, UR5, !P0 ;  /* 0x00000005bc007c0c */ /* 0x010fe2000c741270 */
[----:B------:R-:W4:Y:S01]  /*9b00*/  LDCU UR5, c[0x0][0x39c] ;  /* 0x00007380ff0577ac */ /* 0x000f220008000800 */
[----:B--2---:R-:W-:-:S02]  /*9b10*/  ISETP.LT.AND P4, PT, R191, UR7, !P0 ;  /* 0x00000007bf007c0c */ /* 0x004fc4000c781270 */
[-C--:B------:R-:W-:Y:S01]  /*9b20*/  LEA.HI.X.SX32 R9, R12, R62.reuse, 0x1, P6 ;  /* 0x0000003e0c097211 */ /* 0x080fe200030f0eff */
[----:B------:R-:W2:Y:S01]  /*9b30*/  LDCU UR7, c[0x0][0x39c] ;  /* 0x00007380ff0777ac */ /* 0x000ea20008000800 */
[CC--:B------:R-:W-:Y:S01]  /*9b40*/  LEA R4, P6, R14.reuse, R61.reuse, 0x1 ;  /* 0x0000003d0e047211 */ /* 0x0c0fe200078c08ff */
[----:B------:R-:W-:Y:S02]  /*9b50*/  IMAD R12, R3, 0x4, R14 ;  /* 0x00000004030c7824 */ /* 0x000fe400078e020e */
[----:B------:R-:W-:Y:S01]  /*9b60*/  @P3 STG.E.U16 desc[UR8][R8.64], R41 ;  /* 0x0000002908003986 */ /* 0x000fe2000c101508 */
[-C--:B------:R-:W-:Y:S02]  /*9b70*/  LEA.HI.X.SX32 R5, R14, R62.reuse, 0x1, P6 ;  /* 0x0000003e0e057211 */ /* 0x080fe400030f0eff */
[CC--:B---3--:R-:W-:Y:S02]  /*9b80*/  LEA R10, P6, R12.reuse, R61.reuse, 0x1 ;  /* 0x0000003d0c0a7211 */ /* 0x0c8fe400078c08ff */
[----:B-1----:R-:W-:Y:S01]  /*9b90*/  ISETP.LT.AND P3, PT, R189, UR6, !P0 ;  /* 0x00000006bd007c0c */ /* 0x002fe2000c761270 */
        /* <DEDUP_REMOVED lines=12> */
[----:B------:R-:W-:Y:S01]  /*9c60*/  IMAD R14, R3, 0x4, R12 ;  /* 0x00000004030e7824 */ /* 0x000fe200078e020c */
[CC--:B---3--:R-:W-:Y:S02]  /*9c70*/  LEA R4, P6, R12.reuse, R61.reuse, 0x1 ;  /* 0x0000003d0c047211 */ /* 0x0c8fe400078c08ff */
[----:B------:R3:W-:Y:S02]  /*9c80*/  @P2 STG.E.U16 desc[UR8][R6.64], R29 ;  /* 0x0000001d06002986 */ /* 0x0007e4000c101508 */
[----:B------:R-:W-:Y:S02]  /*9c90*/  LEA.HI.X.SX32 R5, R12, R62, 0x1, P6 ;  /* 0x0000003e0c057211 */ /* 0x000fe400030f0eff */
[----:B------:R-:W-:Y:S02]  /*9ca0*/  LEA R8, P6, R14, R61, 0x1 ;  /* 0x0000003d0e087211 */ /* 0x000fe400078c08ff */
[----:B-1----:R-:W-:Y:S01]  /*9cb0*/  ISETP.LT.AND P2, PT, R183, UR6, !P0 ;  /* 0x00000006b7007c0c */ /* 0x002fe2000c741270 */
[----:B------:R-:W1:Y:S01]  /*9cc0*/  LDCU UR6, c[0x0][0x39c] ;  /* 0x00007380ff0677ac */ /* 0x000e620008000800 */
[----:B------:R-:W-:-:S02]  /*9cd0*/  PRMT R33, R33, 0x7632, R33 ;  /* 0x0000763221217816 */ /* 0x000fc40000000021 */
[-C--:B------:R-:W-:Y:S01]  /*9ce0*/  LEA.HI.X.SX32 R9, R14, R62.reuse, 0x1, P6 ;  /* 0x0000003e0e097211 */ /* 0x080fe200030f0eff */
[----:B------:R-:W-:Y:S01]  /*9cf0*/  IMAD R14, R3, 0x4, R14 ;  /* 0x00000004030e7824 */ /* 0x000fe200078e020e */
[----:B------:R-:W-:Y:S01]  /*9d00*/  PRMT R45, R45, 0x7632, R45 ;  /* 0x000076322d2d7816 */ /* 0x000fe2000000002d */
[----:B------:R1:W-:Y:S01]  /*9d10*/  @P3 STG.E.U16 desc[UR8][R4.64], R33 ;  /* 0x0000002104003986 */ /* 0x0003e2000c101508 */
[----:B----4-:R-:W-:Y:S01]  /*9d20*/  ISETP.LT.AND P6, PT, R182, UR5, !P0 ;  /* 0x00000005b6007c0c */ /* 0x010fe2000c7c1270 */
[----:B0-----:R-:W-:Y:S01]  /*9d30*/  IMAD R10, R3, 0x4, R14 ;  /* 0x00000004030a7824 */ /* 0x001fe200078e020e */
[----:B--2---:R-:W-:Y:S01]  /*9d40*/  ISETP.LT.AND P3, PT, R185, UR7, !P0 ;  /* 0x00000007b9007c0c */ /* 0x004fe2000c761270 */
[----:B------:R0:W-:Y:S01]  /*9d50*/  @P5 STG.E.U16 desc[UR8][R8.64], R45 ;  /* 0x0000002d08005986 */ /* 0x0001e2000c101508 */
[CC--:B---3--:R-:W-:Y:S01]  /*9d60*/  LEA R6, P5, R14.reuse, R61.reuse, 0x1 ;  /* 0x0000003d0e067211 */ /* 0x0c8fe200078a08ff */
[----:B------:R-:W2:Y:S01]  /*9d70*/  LDCU UR5, c[0x0][0x39c] ;  /* 0x00007380ff0577ac */ /* 0x000ea20008000800 */
[----:B------:R-:W-:Y:S01]  /*9d80*/  PRMT R37, R37, 0x7632, R37 ;  /* 0x0000763225257816 */ /* 0x000fe20000000025 */
[----:B------:R-:W-:Y:S01]  /*9d90*/  IMAD R12, R3, 0x4, R10 ;  /* 0x00000004030c7824 */ /* 0x000fe200078e020a */
[----:B------:R-:W-:Y:S01]  /*9da0*/  LEA.HI.X.SX32 R7, R14, R62, 0x1, P5 ;  /* 0x0000003e0e077211 */ /* 0x000fe200028f0eff */
[----:B------:R-:W3:Y:S01]  /*9db0*/  LDCU UR7, c[0x0][0x39c] ;  /* 0x00007380ff0777ac */ /* 0x000ee20008000800 */
[----:B-1----:R-:W-:-:S03]  /*9dc0*/  LEA R4, P5, R10, R61, 0x1 ;  /* 0x0000003d0a047211 */ /* 0x002fc600078a08ff */
[----:B------:R1:W-:Y:S01]  /*9dd0*/  @P4 STG.E.U16 desc[UR8][R6.64], R37 ;  /* 0x0000002506004986 */ /* 0x0003e2000c101508 */
[-C--:B------:R-:W-:Y:S02]  /*9de0*/  LEA.HI.X.SX32 R5, R10, R62.reuse, 0x1, P5 ;  /* 0x0000003e0a057211 */ /* 0x080fe400028f0eff */
[-C--:B0-----:R-:W-:Y:S02]  /*9df0*/  LEA R8, P5, R12, R61.reuse, 0x1 ;  /* 0x0000003d0c087211 */ /* 0x081fe400078a08ff */
[----:B------:R-:W-:Y:S01]  /*9e00*/  ISETP.LT.AND P4, PT, R184, UR6, !P0 ;  /* 0x00000006b8007c0c */ /* 0x000fe2000c781270 */
[----:B------:R-:W0:Y:S01]  /*9e10*/  LDCU UR6, c[0x0][0x39c] ;  /* 0x00007380ff0677ac */ /* 0x000e220008000800 */
[----:B------:R-:W-:Y:S02]  /*9e20*/  PRMT R53, R53, 0x7632, R53 ;  /* 0x0000763235357816 */ /* 0x000fe40000000035 */
[----:B------:R-:W-:Y:S02]  /*9e30*/  PRMT R41, R41, 0x7632, R41 ;  /* 0x0000763229297816 */ /* 0x000fe40000000029 */
[----:B------:R-:W-:Y:S01]  /*9e40*/  LEA.HI.X.SX32 R9, R12, R62, 0x1, P5 ;  /* 0x0000003e0c097211 */ /* 0x000fe200028f0eff */
[----:B------:R-:W-:Y:S01]  /*9e50*/  IMAD R12, R3, 0x4, R12 ;  /* 0x00000004030c7824 */ /* 0x000fe200078e020c */
[----:B------:R4:W-:Y:S01]  /*9e60*/  @P2 STG.E.U16 desc[UR8][R4.64], R53 ;  /* 0x0000003504002986 */ /* 0x0009e2000c101508 */
[----:B--2---:R-:W-:Y:S01]  /*9e70*/  ISETP.LT.AND P2, PT, R179, UR5, !P0 ;  /* 0x00000005b3007c0c */ /* 0x004fe2000c741270 */
[----:B------:R-:W2:Y:S01]  /*9e80*/  LDCU UR5, c[0x0][0x39c] ;  /* 0x00007380ff0577ac */ /* 0x000ea20008000800 */
[----:B------:R-:W-:Y:S01]  /*9e90*/  IMAD R10, R3, 0x4, R12 ;  /* 0x00000004030a7824 */ /* 0x000fe200078e020c */
[----:B------:R0:W-:Y:S01]  /*9ea0*/  @P3 STG.E.U16 desc[UR8][R8.64], R41 ;  /* 0x0000002908003986 */ /* 0x0001e2000c101508 */
[----:B-1----:R-:W-:-:S02]  /*9eb0*/  LEA R6, P3, R12, R61, 0x1 ;  /* 0x0000003d0c067211 */ /* 0x002fc400078608ff */
[----:B---3--:R-:W-:Y:S01]  /*9ec0*/  ISETP.LT.AND P5, PT, R181, UR7, !P0 ;  /* 0x00000007b5007c0c */ /* 0x008fe2000c7a1270 */
[----:B------:R-:W1:Y:S01]  /*9ed0*/  LDCU UR7, c[0x0][0x39c] ;  /* 0x00007380ff0777ac */ /* 0x000e620008000800 */
[----:B------:R-:W-:Y:S01]  /*9ee0*/  LEA.HI.X.SX32 R7, R12, R62, 0x1, P3 ;  /* 0x0000003e0c077211 */ /* 0x000fe200018f0eff */
[----:B------:R-:W-:Y:S01]  /*9ef0*/  IMAD R12, R3, 0x4, R10 ;  /* 0x00000004030c7824 */ /* 0x000fe200078e020a */
[----:B------:R-:W-:Y:S02]  /*9f00*/  PRMT R57, R57, 0x7632, R57 ;  /* 0x0000763239397816 */ /* 0x000fe40000000039 */
[----:B----4-:R-:W-:-:S03]  /*9f10*/  LEA R4, P3, R10, R61, 0x1 ;  /* 0x0000003d0a047211 */ /* 0x010fc600078608ff */
[----:B------:R3:W-:Y:S01]  /*9f20*/  @P6 STG.E.U16 desc[UR8][R6.64], R57 ;  /* 0x0000003906006986 */ /* 0x0007e2000c101508 */
[-C--:B------:R-:W-:Y:S02]  /*9f30*/  LEA.HI.X.SX32 R5, R10, R62.reuse, 0x1, P3 ;  /* 0x0000003e0a057211 */ /* 0x080fe400018f0eff */
[----:B0-----:R-:W-:Y:S01]  /*9f40*/  ISETP.LT.AND P3, PT, R180, UR6, !P0 ;  /* 0x00000006b4007c0c */ /* 0x001fe2000c761270 */
[----:B------:R-:W0:Y:S01]  /*9f50*/  LDCU UR6, c[0x0][0x39c] ;  /* 0x00007380ff0677ac */ /* 0x000e220008000800 */
[CC--:B------:R-:W-:Y:S01]  /*9f60*/  LEA R8, P6, R12.reuse, R61.reuse, 0x1 ;  /* 0x0000003d0c087211 */ /* 0x0c0fe200078c08ff */
[----:B------:R-:W-:Y:S01]  /*9f70*/  IMAD R14, R3, 0x4, R12 ;  /* 0x00000004030e7824 */ /* 0x000fe200078e020c */
[----:B------:R-:W-:Y:S02]  /*9f80*/  PRMT R49, R49, 0x7632, R49 ;  /* 0x0000763231317816 */ /* 0x000fe40000000031 */
[-C--:B------:R-:W-:Y:S02]  /*9f90*/  LEA.HI.X.SX32 R9, R12, R62.reuse, 0x1, P6 ;  /* 0x0000003e0c097211 */ /* 0x080fe400030f0eff */
[----:B------:R-:W-:Y:S01]  /*9fa0*/  PRMT R29, R29, 0x7632, R29 ;  /* 0x000076321d1d7816 */ /* 0x000fe2000000001d */
[----:B------:R4:W-:Y:S01]  /*9fb0*/  @P4 STG.E.U16 desc[UR8][R4.64], R49 ;  /* 0x0000003104004986 */ /* 0x0009e2000c101508 */
[----:B--2---:R-:W-:Y:S01]  /*9fc0*/  ISETP.LT.AND P4, PT, R178, UR5, !P0 ;  /* 0x00000005b2007c0c */ /* 0x004fe2000c781270 */
[----:B---3--:R-:W-:Y:S01]  /*9fd0*/  IMAD R6, R3, 0x4, R14 ;  /* 0x0000000403067824 */ /* 0x008fe200078e020e */
[CC--:B------:R-:W-:Y:S01]  /*9fe0*/  LEA R10, P6, R14.reuse, R61.reuse, 0x1 ;  /* 0x0000003d0e0a7211 */ /* 0x0c0fe200078c08ff */
[----:B------:R2:W-:Y:S01]  /*9ff0*/  @P5 STG.E.U16 desc[UR8][R8.64], R29 ;  /* 0x0000001d08005986 */ /* 0x0005e2000c101508 */
[----:B------:R-:W3:Y:S01]  /*a000*/  LDCU UR5, c[0x0][0x39c] ;  /* 0x00007380ff0577ac */ /* 0x000ee20008000800 */
[----:B-1----:R-:W-:Y:S01]  /*a010*/  ISETP.LT.AND P5, PT, R177, UR7, !P0 ;  /* 0x00000007b1007c0c */ /* 0x002fe2000c7a1270 */
[----:B------:R-:W1:Y:S01]  /*a020*/  LDCU UR7, c[0x0][0x39c] ;  /* 0x00007380ff0777ac */ /* 0x000e620008000800 */
[-C--:B------:R-:W-:Y:S01]  /*a030*/  LEA.HI.X.SX32 R11, R14, R62.reuse, 0x1, P6 ;  /* 0x0000003e0e0b7211 */ /* 0x080fe200030f0eff */
[----:B------:R-:W-:Y:S01]  /*a040*/  IMAD R12, R3, 0x4, R6 ;  /* 0x00000004030c7824 */ /* 0x000fe200078e0206 */
[C---:B----4-:R-:W-:Y:S01]  /*a050*/  LEA R4, P6, R6.reuse, R61, 0x1 ;  /* 0x0000003d06047211 */ /* 0x050fe200078c08ff */
[----:B------:R-:W4:Y:S02]  /*a060*/  LDC R49, c[0x0][0x3b8] ;  /* 0x0000ee00ff317b82 */ /* 0x000f240000000800 */
[----:B------:R1:W-:Y:S01]  /*a070*/  @P2 STG.E.U16 desc[UR8][R10.64], R34 ;  /* 0x000000220a002986 */ /* 0x0003e2000c101508 */
[----:B------:R-:W-:-:S02]  /*a080*/  LEA.HI.X.SX32 R5, R6, R62, 0x1, P6 ;  /* 0x0000003e06057211 */ /* 0x000fc400030f0eff */
[----:B0-----:R-:W-:Y:S01]  /*a090*/  ISETP.LT.AND P2, PT, R176, UR6, !P0 ;  /* 0x00000006b0007c0c */ /* 0x001fe2000c741270 */
[----:B------:R-:W0:Y:S01]  /*a0a0*/  LDCU UR6, c[0x0][0x39c] ;  /* 0x00007380ff0677ac */ /* 0x000e220008000800 */
[----:B------:R-:W-:Y:S01]  /*a0b0*/  LEA R6, P6, R12, R61, 0x1 ;  /* 0x0000003d0c067211 */ /* 0x000fe200078c08ff */
[----:B------:R-:W-:-:S03]  /*a0c0*/  IMAD R14, R3, 0x4, R12 ;  /* 0x00000004030e7824 */ /* 0x000fc600078e020c */
[-C--:B------:R-:W-:Y:S01]  /*a0d0*/  LEA.HI.X.SX32 R7, R12, R62.reuse, 0x1, P6 ;  /* 0x0000003e0c077211 */ /* 0x080fe200030f0eff */
[----:B------:R0:W-:Y:S01]  /*a0e0*/  @P3 STG.E.U16 desc[UR8][R4.64], R46 ;  /* 0x0000002e04003986 */ /* 0x0001e2000c101508 */
[----:B---3--:R-:W-:Y:S01]  /*a0f0*/  ISETP.LT.AND P3, PT, R175, UR5, !P0 ;  /* 0x00000005af007c0c */ /* 0x008fe2000c761270 */
[C---:B------:R-:W-:Y:S01]  /*a100*/  IMAD R12, R3.reuse, 0x4, R14 ;  /* 0x00000004030c7824 */ /* 0x040fe200078e020e */
[-C--:B--2---:R-:W-:Y:S01]  /*a110*/  LEA R8, P6, R14, R61.reuse, 0x1 ;  /* 0x0000003d0e087211 */ /* 0x084fe200078c08ff */
[----:B------:R2:W-:Y:S01]  /*a120*/  @P4 STG.E.U16 desc[UR8][R6.64], R38 ;  /* 0x0000002606004986 */ /* 0x0005e2000c101508 */
[----:B------:R-:W3:Y:S01]  /*a130*/  LDCU UR5, c[0x0][0x39c] ;  /* 0x00007380ff0577ac */ /* 0x000ee20008000800 */
[----:B-1----:R-:W-:Y:S01]  /*a140*/  ISETP.LT.AND P4, PT, R174, UR7, !P0 ;  /* 0x00000007ae007c0c */ /* 0x002fe2000c781270 */
[----:B------:R-:W1:Y:S01]  /*a150*/  LDCU UR7, c[0x0][0x39c] ;  /* 0x00007380ff0777ac */ /* 0x000e620008000800 */
[----:B------:R-:W-:Y:S01]  /*a160*/  LEA.HI.X.SX32 R9, R14, R62, 0x1, P6 ;  /* 0x0000003e0e097211 */ /* 0x000fe200030f0eff */
[----:B------:R-:W-:Y:S01]  /*a170*/  IMAD R14, R3, 0x4, R12 ;  /* 0x00000004030e7824 */ /* 0x000fe200078e020c */
[----:B------:R-:W-:-:S03]  /*a180*/  LEA R10, P6, R12, R61, 0x1 ;  /* 0x0000003d0c0a7211 */ /* 0x000fc600078c08ff */
[----:B------:R1:W-:Y:S01]  /*a190*/  @P5 STG.E.U16 desc[UR8][R8.64], R54 ;  /* 0x0000003608005986 */ /* 0x0003e2000c101508 */
[-C--:B------:R-:W-:Y:S01]  /*a1a0*/  LEA.HI.X.SX32 R11, R12, R62.reuse, 0x1, P6 ;  /* 0x0000003e0c0b7211 */ /* 0x080fe200030f0eff */
[----:B------:R-:W-:Y:S01]  /*a1b0*/  IMAD R12, R3, 0x4, R14 ;  /* 0x00000004030c7824 */ /* 0x000fe200078e020e */
[CC--:B0-----:R-:W-:Y:S02]  /*a1c0*/  LEA R4, P6, R14.reuse, R61.reuse, 0x1 ;  /* 0x0000003d0e047211 */ /* 0x0c1fe400078c08ff */
[----:B------:R-:W-:Y:S01]  /*a1d0*/  ISETP.LT.AND P5, PT, R171, UR6, !P0 ;  /* 0x00000006ab007c0c */ /* 0x000fe2000c7a1270 */
[----:B------:R-:W0:Y:S01]  /*a1e0*/  LDCU UR6, c[0x0][0x39c] ;  /* 0x00007380ff0677ac */ /* 0x000e220008000800 */
[-C--:B------:R-:W-:Y:S01]  /*a1f0*/  LEA.HI.X.SX32 R5, R14, R62.reuse, 0x1, P6 ;  /* 0x0000003e0e057211 */ /* 0x080fe200030f0eff */
[----:B------:R-:W-:Y:S01]  /*a200*/  IMAD R14, R3, 0x4, R12 ;  /* 0x00000004030e7824 */ /* 0x000fe200078e020c */
[CC--:B--2---:R-:W-:Y:S01]  /*a210*/  LEA R6, P6, R12.reuse, R61.reuse, 0x1 ;  /* 0x0000003d0c067211 */ /* 0x0c4fe200078c08ff */
[----:B------:R2:W-:Y:S01]  /*a220*/  @P2 STG.E.U16 desc[UR8][R10.64], R42 ;  /* 0x0000002a0a002986 */ /* 0x0005e2000c101508 */
[----:B---3--:R-:W-:Y:S01]  /*a230*/  ISETP.LT.AND P2, PT, R173, UR5, !P0 ;  /* 0x00000005ad007c0c */ /* 0x008fe2000c741270 */
[----:B------:R-:W3:Y:S01]  /*a240*/  LDCU UR5, c[0x0][0x39c] ;  /* 0x00007380ff0577ac */ /* 0x000ee20008000800 */
[----:B------:R-:W-:Y:S01]  /*a250*/  LEA.HI.X.SX32 R7, R12, R62, 0x1, P6 ;  /* 0x0000003e0c077211 */ /* 0x000fe200030f0eff */
[----:B------:R4:W-:Y:S01]  /*a260*/  @P3 STG.E.U16 desc[UR8][R4.64], R58 ;  /* 0x0000003a04003986 */ /* 0x0009e2000c101508 */
[----:B-1----:R-:W-:Y:S01]  /*a270*/  ISETP.LT.AND P3, PT, R172, UR7, !P0 ;  /* 0x00000007ac007c0c */ /* 0x002fe2000c761270 */
[----:B------:R-:W1:Y:S01]  /*a280*/  LDCU UR7, c[0x0][0x39c] ;  /* 0x00007380ff0777ac */ /* 0x000e620008000800 */
[----:B------:R-:W-:Y:S01]  /*a290*/  LEA R8, P6, R14, R61, 0x1 ;  /* 0x0000003d0e087211 */ /* 0x000fe200078c08ff */
[----:B------:R-:W-:-:S03]  /*a2a0*/  IMAD R12, R3, 0x4, R14 ;  /* 0x00000004030c7824 */ /* 0x000fc600078e020e */
[-C--:B------:R-:W-:Y:S02]  /*a2b0*/  LEA.HI.X.SX32 R9, R14, R62.reuse, 0x1, P6 ;  /* 0x0000003e0e097211 */ /* 0x080fe400030f0eff */
[-C--:B--2---:R-:W-:Y:S01]  /*a2c0*/  LEA R10, P6, R12, R61.reuse, 0x1 ;  /* 0x0000003d0c0a7211 */ /* 0x084fe200078c08ff */
[----:B------:R-:W-:Y:S01]  /*a2d0*/  @P4 STG.E.U16 desc[UR8][R6.64], R50 ;  /* 0x0000003206004986 */ /* 0x000fe2000c101508 */
[----:B0-----:R-:W-:Y:S01]  /*a2e0*/  ISETP.LT.AND P4, PT, R170, UR6, !P0 ;  /* 0x00000006aa007c0c */ /* 0x001fe2000c781270 */
[----:B------:R-:W0:Y:S01]  /*a2f0*/  LDCU UR6, c[0x0][0x39c] ;  /* 0x00007380ff0677ac */ /* 0x000e220008000800 */
[----:B------:R-:W-:Y:S01]  /*a300*/  LEA.HI.X.SX32 R11, R12, R62, 0x1, P6 ;  /* 0x0000003e0c0b7211 */ /* 0x000fe200030f0eff */
[C---:B------:R-:W-:Y:S01]  /*a310*/  IMAD R12, R3.reuse, 0x4, R12 ;  /* 0x00000004030c7824 */ /* 0x040fe200078e020c */
[----:B----4-:R-:W-:Y:S01]  /*a320*/  PRMT R5, R34, 0x7632, R5 ;  /* 0x0000763222057816 */ /* 0x010fe20000000005 */
[----:B------:R-:W-:Y:S02]  /*a330*/  @P5 STG.E.U16 desc[UR8][R8.64], R30 ;  /* 0x0000001e08005986 */ /* 0x000fe4000c101508 */
[----:B------:R-:W-:Y:S01]  /*a340*/  IMAD R14, R3, 0x4, R12 ;  /* 0x00000004030e7824 */ /* 0x000fe200078e020c */
[----:B------:R-:W-:Y:S01]  /*a350*/  LEA R4, P6, R12, R61, 0x1 ;  /* 0x0000003d0c047211 */ /* 0x000fe200078c08ff */
[----:B------:R2:W-:Y:S01]  /*a360*/  @P2 STG.E.U16 desc[UR8][R10.64], R5 ;  /* 0x000000050a002986 */ /* 0x0005e2000c101508 */
[----:B---3--:R-:W-:Y:S01]  /*a370*/  ISETP.LT.AND P5, PT, R169, UR5, !P0 ;  /* 0x00000005a9007c0c */ /* 0x008fe2000c7a1270 */
[----:B------:R-:W3:Y:S01]  /*a380*/  LDCU UR5, c[0x0][0x39c] ;  /* 0x00007380ff0577ac */ /* 0x000ee20008000800 */
[----:B-1----:R-:W-:Y:S01]  /*a390*/  ISETP.LT.AND P2, PT, R167, UR7, !P0 ;  /* 0x00000007a7007c0c */ /* 0x002fe2000c741270 */
[----:B------:R-:W1:Y:S01]  /*a3a0*/  LDCU UR7, c[0x0][0x39c] ;  /* 0x00007380ff0777ac */ /* 0x000e620008000800 */
[----:B------:R-:W-:-:S02]  /*a3b0*/  PRMT R46, R46, 0x7632, R46 ;  /* 0x000076322e2e7816 */ /* 0x000fc4000000002e */
[----:B--2---:R-:W-:Y:S01]  /*a3c0*/  LEA.HI.X.SX32 R5, R12, R62, 0x1, P6 ;  /* 0x0000003e0c057211 */ /* 0x004fe200030f0eff */
[----:B------:R-:W-:Y:S01]  /*a3d0*/  IMAD R12, R3, 0x4, R14 ;  /* 0x00000004030c7824 */ /* 0x000fe200078e020e */
[----:B------:R-:W-:-:S04]  /*a3e0*/  LEA R6, P6, R14, R61, 0x1 ;  /* 0x0000003d0e067211 */ /* 0x000fc800078c08ff */
[-C--:B------:R-:W-:Y:S01]  /*a3f0*/  LEA.HI.X.SX32 R7, R14, R62.reuse, 0x1, P6 ;  /* 0x0000003e0e077211 */ /* 0x080fe200030f0eff */
[----:B------:R2:W-:Y:S01]  /*a400*/  @P3 STG.E.U16 desc[UR8][R4.64], R46 ;  /* 0x0000002e04003986 */ /* 0x0005e2000c101508 */
[----:B------:R-:W-:Y:S02]  /*a410*/  LEA R8, P6, R12, R61, 0x1 ;  /* 0x0000003d0c087211 */ /* 0x000fe400078c08ff */
[----:B0-----:R-:W-:Y:S01]  /*a420*/  ISETP.LT.AND P3, PT, R168, UR6, !P0 ;  /* 0x00000006a8007c0c */ /* 0x001fe2000c761270 */
[----:B------:R-:W0:Y:S01]  /*a430*/  LDCU UR6, c[0x0][0x39c] ;  /* 0x00007380ff0677ac */ /* 0x000e220008000800 */
[----:B------:R-:W-:Y:S01]  /*a440*/  LEA.HI.X.SX32 R9, R12, R62, 0x1, P6 ;  /* 0x0000003e0c097211 */ /* 0x000fe200030f0eff */
[C---:B------:R-:W-:Y:S01]  /*a450*/  IMAD R12, R3.reuse, 0x4, R12 ;  /* 0x00000004030c7824 */ /* 0x040fe200078e020c */
[----:B------:R-:W-:Y:S02]  /*a460*/  PRMT R38, R38, 0x7632, R38 ;  /* 0x0000763226267816 */ /* 0x000fe40000000026 */
[----:B------:R-:W-:Y:S01]  /*a470*/  PRMT R54, R54, 0x7632, R54 ;  /* 0x0000763236367816 */ /* 0x000fe20000000036 */
[----:B------:R-:W-:-:S02]  /*a480*/  IMAD R10, R3, 0x4, R12 ;  /* 0x00000004030a7824 */ /* 0x000fc400078e020c */
[----:B------:R4:W-:Y:S01]  /*a490*/  @P4 STG.E.U16 desc[UR8][R6.64], R38 ;  /* 0x0000002606004986 */ /* 0x0009e2000c101508 */
[----:B--2---:R-:W-:Y:S02]  /*a4a0*/  LEA R4, P6, R12, R61, 0x1 ;  /* 0x0000003d0c047211 */ /* 0x004fe400078c08ff */
[----:B---3--:R-:W-:Y:S01]  /*a4b0*/  ISETP.LT.AND P4, PT, R166, UR5, !P0 ;  /* 0x00000005a6007c0c */ /* 0x008fe2000c781270 */
[----:B------:R2:W-:Y:S01]  /*a4c0*/  @P5 STG.E.U16 desc[UR8][R8.64], R54 ;  /* 0x0000003608005986 */ /* 0x0005e2000c101508 */
[----:B-1----:R-:W-:Y:S01]  /*a4d0*/  ISETP.LT.AND P5, PT, R164, UR7, !P0 ;  /* 0x00000007a4007c0c */ /* 0x002fe2000c7a1270 */
[----:B------:R-:W1:Y:S01]  /*a4e0*/  LDCU UR5, c[0x0][0x39c] ;  /* 0x00007380ff0577ac */ /* 0x000e620008000800 */
[----:B------:R-:W-:Y:S01]  /*a4f0*/  LEA.HI.X.SX32 R5, R12, R62, 0x1, P6 ;  /* 0x0000003e0c057211 */ /* 0x000fe200030f0eff */
[----:B------:R-:W-:Y:S01]  /*a500*/  IMAD R12, R3, 0x4, R10 ;  /* 0x00000004030c7824 */ /* 0x000fe200078e020a */
[----:B------:R-:W3:Y:S01]  /*a510*/  LDCU UR7, c[0x0][0x39c] ;  /* 0x00007380ff0777ac */ /* 0x000ee20008000800 */
[----:B------:R-:W-:-:S02]  /*a520*/  PRMT R42, R42, 0x7632, R42 ;  /* 0x000076322a2a7816 */ /* 0x000fc4000000002a */
[----:B----4-:R-:W-:-:S03]  /*a530*/  LEA R6, P6, R10, R61, 0x1 ;  /* 0x0000003d0a067211 */ /* 0x010fc600078c08ff */
[----:B------:R4:W-:Y:S01]  /*a540*/  @P2 STG.E.U16 desc[UR8][R4.64], R42 ;  /* 0x0000002a04002986 */ /* 0x0009e2000c101508 */
[-C--:B------:R-:W-:Y:S02]  /*a550*/  LEA.HI.X.SX32 R7, R10, R62.reuse, 0x1, P6 ;  /* 0x0000003e0a077211 */ /* 0x080fe400030f0eff */
[-C--:B--2---:R-:W-:Y:S02]  /*a560*/  LEA R8, P6, R12, R61.reuse, 0x1 ;  /* 0x0000003d0c087211 */ /* 0x084fe400078c08ff */
[----:B0-----:R-:W-:Y:S01]  /*a570*/  ISETP.LT.AND P2, PT, R165, UR6, !P0 ;  /* 0x00000006a5007c0c */ /* 0x001fe2000c741270 */
[----:B------:R-:W0:Y:S01]  /*a580*/  LDCU UR6, c[0x0][0x39c] ;  /* 0x00007380ff0677ac */ /* 0x000e220008000800 */
[----:B------:R-:W-:Y:S02]  /*a590*/  PRMT R58, R58, 0x7632, R58 ;  /* 0x000076323a3a7816 */ /* 0x000fe4000000003a */
[-C--:B------:R-:W-:Y:S01]  /*a5a0*/  LEA.HI.X.SX32 R9, R12, R62.reuse, 0x1, P6 ;  /* 0x0000003e0c097211 */ /* 0x080fe200030f0eff */
[----:B------:R-:W-:Y:S01]  /*a5b0*/  IMAD R12, R3, 0x4, R12 ;  /* 0x00000004030c7824 */ /* 0x000fe200078e020c */
[----:B------:R-:W-:Y:S01]  /*a5c0*/  PRMT R50, R50, 0x7632, R50 ;  /* 0x0000763232327816 */ /* 0x000fe20000000032 */
[----:B------:R2:W-:Y:S01]  /*a5d0*/  @P3 STG.E.U16 desc[UR8][R6.64], R58 ;  /* 0x0000003a06003986 */ /* 0x0005e2000c101508 */
[----:B-1----:R-:W-:Y:S01]  /*a5e0*/  ISETP.LT.AND P3, PT, R151, UR5, !P0 ;  /* 0x0000000597007c0c */ /* 0x002fe2000c761270 */
[C---:B------:R-:W-:Y:S01]  /*a5f0*/  IMAD R14, R3.reuse, 0x4, R12 ;  /* 0x00000004030e7824 */ /* 0x040fe200078e020c */
[----:B----4-:R-:W-:Y:S01]  /*a600*/  LEA R4, P6, R12, R61, 0x1 ;  /* 0x0000003d0c047211 */ /* 0x010fe200078c08ff */
[----:B------:R1:W-:Y:S01]  /*a610*/  @P4 STG.E.U16 desc[UR8][R8.64], R50 ;  /* 0x0000003208004986 */ /* 0x0003e2000c101508 */
[----:B------:R-:W4:Y:S01]  /*a620*/  LDCU UR5, c[0x0][0x39c] ;  /* 0x00007380ff0577ac */ /* 0x000f220008000800 */
[----:B---3--:R-:W-:Y:S01]  /*a630*/  ISETP.LT.AND P4, PT, R156, UR7, !P0 ;  /* 0x000000079c007c0c */ /* 0x008fe2000c781270 */
[----:B------:R-:W3:Y:S01]  /*a640*/  LDCU UR7, c[0x0][0x39c] ;  /* 0x00007380ff0777ac */ /* 0x000ee20008000800 */
[----:B------:R-:W-:Y:S01]  /*a650*/  LEA.HI.X.SX32 R5, R12, R62, 0x1, P6 ;  /* 0x0000003e0c057211 */ /* 0x000fe200030f0eff */
[----:B------:R-:W-:Y:S01]  /*a660*/  IMAD R12, R3, 0x4, R14 ;  /* 0x00000004030c7824 */ /* 0x000fe200078e020e */
[----:B------:R-:W-:-:S02]  /*a670*/  PRMT R30, R30, 0x7632, R30 ;  /* 0x000076321e1e7816 */ /* 0x000fc4000000001e */
[----:B------:R-:W-:-:S03]  /*a680*/  LEA R10, P6, R14, R61, 0x1 ;  /* 0x0000003d0e0a7211 */ /* 0x000fc600078c08ff */
[----:B------:R3:W-:Y:S01]  /*a690*/  @P5 STG.E.U16 desc[UR8][R4.64], R30 ;  /* 0x0000001e04005986 */ /* 0x0007e2000c101508 */
[----:B------:R-:W-:Y:S01]  /*a6a0*/  LEA.HI.X.SX32 R11, R14, R62, 0x1, P6 ;  /* 0x0000003e0e0b7211 */ /* 0x000fe200030f0eff */
[----:B------:R-:W-:Y:S01]  /*a6b0*/  IMAD R14, R3, 0x4, R12 ;  /* 0x00000004030e7824 */ /* 0x000fe200078e020c */
[----:B0-----:R-:W-:Y:S01]  /*a6c0*/  ISETP.LT.AND P5, PT, R163, UR6, !P0 ;  /* 0x00000006a3007c0c */ /* 0x001fe2000c7a1270 */
[----:B------:R-:W0:Y:S01]  /*a6d0*/  LDCU UR6, c[0x0][0x39c] ;  /* 0x00007380ff0677ac */ /* 0x000e220008000800 */
[----:B--2---:R-:W-:-:S04]  /*a6e0*/  LEA R6, P6, R12, R61, 0x1 ;  /* 0x0000003d0c067211 */ /* 0x004fc800078c08ff */
[-C--:B------:R-:W-:Y:S01]  /*a6f0*/  LEA.HI.X.SX32 R7, R12, R62.reuse, 0x1, P6 ;  /* 0x0000003e0c077211 */ /* 0x080fe200030f0eff */
[----:B------:R-:W-:Y:S01]  /*a700*/  IMAD R12, R3, 0x4, R14 ;  /* 0x00000004030c7824 */ /* 0x000fe200078e020e */
[-C--:B-1----:R-:W-:Y:S01]  /*a710*/  LEA R8, P6, R14, R61.reuse, 0x1 ;  /* 0x0000003d0e087211 */ /* 0x082fe200078c08ff */
[----:B------:R1:W-:Y:S01]  /*a720*/  @P2 STG.E.U16 desc[UR8][R10.64], R35 ;  /* 0x000000230a002986 */ /* 0x0003e2000c101508 */
[----:B----4-:R-:W-:Y:S01]  /*a730*/  ISETP.LT.AND P2, PT, R162, UR5, !P0 ;  /* 0x00000005a2007c0c */ /* 0x010fe2000c741270 */
[----:B------:R-:W2:Y:S01]  /*a740*/  LDCU UR5, c[0x0][0x39c] ;  /* 0x00007380ff0577ac */ /* 0x000ea20008000800 */
[----:B------:R-:W-:Y:S01]  /*a750*/  LEA.HI.X.SX32 R9, R14, R62, 0x1, P6 ;  /* 0x0000003e0e097211 */ /* 0x000fe200030f0eff */
[----:B------:R4:W-:Y:S01]  /*a760*/  @P3 STG.E.U16 desc[UR8][R6.64], R47 ;  /* 0x0000002f06003986 */ /* 0x0009e2000c101508 */
[----:B---3--:R-:W-:Y:S01]  /*a770*/  ISETP.LT.AND P3, PT, R161, UR7, !P0 ;  /* 0x00000007a1007c0c */ /* 0x008fe2000c761270 */
[----:B------:R-:W3:Y:S01]  /*a780*/  LDCU UR7, c[0x0][0x39c] ;  /* 0x00007380ff0777ac */ /* 0x000ee20008000800 */
[----:B------:R-:W-:Y:S01]  /*a790*/  LEA R4, P6, R12, R61, 0x1 ;  /* 0x0000003d0c047211 */ /* 0x000fe200078c08ff */
[----:B------:R-:W-:-:S03]  /*a7a0*/  IMAD R14, R3, 0x4, R12 ;  /* 0x00000004030e7824 */ /* 0x000fc600078e020c */
[-C--:B------:R-:W-:Y:S01]  /*a7b0*/  LEA.HI.X.SX32 R5, R12, R62.reuse, 0x1, P6 ;  /* 0x0000003e0c057211 */ /* 0x080fe200030f0eff */
[C---:B------:R-:W-:Y:S01]  /*a7c0*/  IMAD R12, R3.reuse, 0x4, R14 ;  /* 0x00000004030c7824 */ /* 0x040fe200078e020e */
[-C--:B-1----:R-:W-:Y:S01]  /*a7d0*/  LEA R10, P6, R14, R61.reuse, 0x1 ;  /* 0x0000003d0e0a7211 */ /* 0x082fe200078c08ff */
[----:B------:R1:W-:Y:S01]  /*a7e0*/  @P4 STG.E.U16 desc[UR8][R8.64], R39 ;  /* 0x0000002708004986 */ /* 0x0003e2000c101508 */
[----:B0-----:R-:W-:Y:S01]  /*a7f0*/  ISETP.LT.AND P4, PT, R160, UR6, !P0 ;  /* 0x00000006a0007c0c */ /* 0x001fe2000c781270 */
[----:B------:R-:W0:Y:S01]  /*a800*/  LDCU UR6, c[0x0][0x39c] ;  /* 0x00007380ff0677ac */ /* 0x000e220008000800 */
[-C--:B------:R-:W-:Y:S01]  /*a810*/  LEA.HI.X.SX32 R11, R14, R62.reuse, 0x1, P6 ;  /* 0x0000003e0e0b7211 */ /* 0x080fe200030f0eff */
[C---:B------:R-:W-:Y:S01]  /*a820*/  IMAD R14, R3.reuse, 0x4, R12 ;  /* 0x00000004030e7824 */ /* 0x040fe200078e020c */
[CC--:B----4-:R-:W-:Y:S01]  /*a830*/  LEA R6, P6, R12.reuse, R61.reuse, 0x1 ;  /* 0x0000003d0c067211 */ /* 0x0d0fe200078c08ff */
[----:B------:R4:W-:Y:S03]  /*a840*/  @P5 STG.E.U16 desc[UR8][R4.64], R55 ;  /* 0x0000003704005986 */ /* 0x0009e6000c101508 */
[----:B------:R-:W-:Y:S01]  /*a850*/  LEA.HI.X.SX32 R7, R12, R62, 0x1, P6 ;  /* 0x0000003e0c077211 */ /* 0x000fe200030f0eff */
[----:B------:R-:W-:Y:S01]  /*a860*/  IMAD R12, R3, 0x4, R14 ;  /* 0x00000004030c7824 */ /* 0x000fe200078e020e */
[----:B-1----:R-:W-:Y:S01]  /*a870*/  LEA R8, P6, R14, R61, 0x1 ;  /* 0x0000003d0e087211 */ /* 0x002fe200078c08ff */
[----:B------:R1:W-:Y:S01]  /*a880*/  @P2 STG.E.U16 desc[UR8][R10.64], R43 ;  /* 0x0000002b0a002986 */ /* 0x0003e2000c101508 */
[----:B--2---:R-:W-:Y:S01]  /*a890*/  ISETP.LT.AND P5, PT, R159, UR5, !P0 ;  /* 0x000000059f007c0c */ /* 0x004fe2000c7a1270 */
[----:B------:R-:W2:Y:S01]  /*a8a0*/  LDCU UR5, c[0x0][0x39c] ;  /* 0x00007380ff0577ac */ /* 0x000ea20008000800 */
[----:B---3--:R-:W-:-:S02]  /*a8b0*/  ISETP.LT.AND P2, PT, R158, UR7, !P0 ;  /* 0x000000079e007c0c */ /* 0x008fc4000c741270 */
[-C--:B------:R-:W-:Y:S01]  /*a8c0*/  LEA.HI.X.SX32 R9, R14, R62.reuse, 0x1, P6 ;  /* 0x0000003e0e097211 */ /* 0x080fe200030f0eff */
[----:B------:R-:W3:Y:S01]  /*a8d0*/  LDCU UR7, c[0x0][0x39c] ;  /* 0x00007380ff0777ac */ /* 0x000ee20008000800 */
[CC--:B----4-:R-:W-:Y:S01]  /*a8e0*/  LEA R4, P6, R12.reuse, R61.reuse, 0x1 ;  /* 0x0000003d0c047211 */ /* 0x0d0fe200078c08ff */
[C---:B------:R-:W-:Y:S01]  /*a8f0*/  IMAD R14, R3.reuse, 0x4, R12 ;  /* 0x00000004030e7824 */ /* 0x040fe200078e020c */
[----:B------:R4:W-:Y:S02]  /*a900*/  @P3 STG.E.U16 desc[UR8][R6.64], R59 ;  /* 0x0000003b06003986 */ /* 0x0009e4000c101508 */
[-C--:B------:R-:W-:Y:S01]  /*a910*/  LEA.HI.X.SX32 R5, R12, R62.reuse, 0x1, P6 ;  /* 0x0000003e0c057211 */ /* 0x080fe200030f0eff */
[----:B------:R-:W-:Y:S01]  /*a920*/  IMAD R12, R3, 0x4, R14 ;  /* 0x00000004030c7824 */ /* 0x000fe200078e020e */
[CC--:B-1----:R-:W-:Y:S02]  /*a930*/  LEA R10, P6, R14.reuse, R61.reuse, 0x1 ;  /* 0x0000003d0e0a7211 */ /* 0x0c2fe400078c08ff */
[----:B0-----:R-:W-:Y:S01]  /*a940*/  ISETP.LT.AND P3, PT, R157, UR6, !P0 ;  /* 0x000000069d007c0c */ /* 0x001fe2000c761270 */
[----:B------:R-:W0:Y:S01]  /*a950*/  LDCU UR6, c[0x0][0x39c] ;  /* 0x00007380ff0677ac */ /* 0x000e220008000800 */
[-C--:B------:R-:W-:Y:S01]  /*a960*/  LEA.HI.X.SX32 R11, R14, R62.reuse, 0x1, P6 ;  /* 0x0000003e0e0b7211 */ /* 0x080fe200030f0eff */
[----:B------:R-:W-:Y:S01]  /*a970*/  IMAD R14, R3, 0x4, R12 ;  /* 0x00000004030e7824 */ /* 0x000fe200078e020c */
[----:B----4-:R-:W-:Y:S01]  /*a980*/  LEA R6, P6, R12, R61, 0x1 ;  /* 0x0000003d0c067211 */ /* 0x010fe200078c08ff */
[----:B------:R1:W-:Y:S01]  /*a990*/  @P4 STG.E.U16 desc[UR8][R8.64], R51 ;  /* 0x0000003308004986 */ /* 0x0003e2000c101508 */
[----:B--2---:R-:W-:Y:S01]  /*a9a0*/  ISETP.LT.AND P4, PT, R154, UR5, !P0 ;  /* 0x000000059a007c0c */ /* 0x004fe2000c781270 */
[----:B------:R-:W2:Y:S01]  /*a9b0*/  LDCU UR5, c[0x0][0x39c] ;  /* 0x00007380ff0577ac */ /* 0x000ea20008000800 */
[----:B------:R-:W-:Y:S01]  /*a9c0*/  LEA.HI.X.SX32 R7, R12, R62, 0x1, P6 ;  /* 0x0000003e0c077211 */ /* 0x000fe200030f0eff */
[----:B------:R4:W-:Y:S01]  /*a9d0*/  @P5 STG.E.U16 desc[UR8][R4.64], R31 ;  /* 0x0000001f04005986 */ /* 0x0009e2000c101508 */
[----:B---3--:R-:W-:Y:S01]  /*a9e0*/  ISETP.LT.AND P5, PT, R155, UR7, !P0 ;  /* 0x000000079b007c0c */ /* 0x008fe2000c7a1270 */
[----:B------:R-:W3:Y:S01]  /*a9f0*/  LDCU UR7, c[0x0][0x39c] ;  /* 0x00007380ff0777ac */ /* 0x000ee20008000800 */
[----:B------:R-:W-:-:S02]  /*aa00*/  PRMT R35, R35, 0x7632, R35 ;  /* 0x0000763223237816 */ /* 0x000fc40000000023 */
[----:B-1----:R-:W-:-:S04]  /*aa10*/  LEA R8, P6, R14, R61, 0x1 ;  /* 0x0000003d0e087211 */ /* 0x002fc800078c08ff */
[-C--:B------:R-:W-:Y:S01]  /*aa20*/  LEA.HI.X.SX32 R9, R14, R62.reuse, 0x1, P6 ;  /* 0x0000003e0e097211 */ /* 0x080fe200030f0eff */
[----:B------:R-:W-:Y:S01]  /*aa30*/  IMAD R14, R3, 0x4, R14 ;  /* 0x00000004030e7824 */ /* 0x000fe200078e020e */
[----:B------:R1:W-:Y:S01]  /*aa40*/  @P2 STG.E.U16 desc[UR8][R10.64], R35 ;  /* 0x000000230a002986 */ /* 0x0003e2000c101508 */
[----:B------:R-:W-:Y:S02]  /*aa50*/  PRMT R47, R47, 0x7632, R47 ;  /* 0x000076322f2f7816 */ /* 0x000fe4000000002f */
[----:B------:R-:W-:Y:S01]  /*aa60*/  IMAD R12, R3, 0x4, R14 ;  /* 0x00000004030c7824 */ /* 0x000fe200078e020e */
[----:B----4-:R-:W-:Y:S01]  /*aa70*/  LEA R4, P6, R14, R61, 0x1 ;  /* 0x0000003d0e047211 */ /* 0x010fe200078c08ff */
[----:B------:R-:W-:Y:S01]  /*aa80*/  LDS.128 R32, [R60+UR4+0xc00] ;  /* 0x000c00043c207984 */ /* 0x000fe20008000c00 */
[----:B0-----:R-:W-:Y:S01]  /*aa90*/  ISETP.LT.AND P2, PT, R152, UR6, !P0 ;  /* 0x0000000698007c0c */ /* 0x001fe2000c741270 */
[----:B------:R-:W0:Y:S01]  /*aaa0*/  LDCU UR6, c[0x0][0x39c] ;  /* 0x00007380ff0677ac */ /* 0x000e220008000800 */
[----:B------:R-:W-:Y:S01]  /*aab0*/  PRMT R39, R39, 0x7632, R39 ;  /* 0x0000763227277816 */ /* 0x000fe20000000027 */
[----:B------:R4:W-:Y:S01]  /*aac0*/  @P3 STG.E.U16 desc[UR8][R6.64], R47 ;  /* 0x0000002f06003986 */ /* 0x0009e2000c101508 */
[----:B------:R-:W-:-:S02]  /*aad0*/  LEA.HI.X.SX32 R5, R14, R62, 0x1, P6 ;  /* 0x0000003e0e057211 */ /* 0x000fc400030f0eff */
[CC--:B-1----:R-:W-:Y:S01]  /*aae0*/  LEA R10, P6, R12.reuse, R61.reuse, 0x1 ;  /* 0x0000003d0c0a7211 */ /* 0x0c2fe200078c08ff */
[----:B------:R1:W-:Y:S01]  /*aaf0*/  @P4 STG.E.U16 desc[UR8][R8.64], R39 ;  /* 0x0000002708004986 */ /* 0x0003e2000c101508 */
[----:B------:R-:W-:Y:S02]  /*ab00*/  PRMT R55, R55, 0x7632, R55 ;  /* 0x0000763237377816 */ /* 0x000fe40000000037 */
[----:B------:R-:W-:Y:S02]  /*ab10*/  LEA.HI.X.SX32 R11, R12, R62, 0x1, P6 ;  /* 0x0000003e0c0b7211 */ /* 0x000fe400030f0eff */
[----:B------:R-:W-:Y:S01]  /*ab20*/  PRMT R43, R43, 0x7632, R43 ;  /* 0x000076322b2b7816 */ /* 0x000fe2000000002b */
[----:B----4-:R-:W-:Y:S01]  /*ab30*/  IMAD R6, R3, 0x4, R12 ;  /* 0x0000000403067824 */ /* 0x010fe200078e020c */
[----:B--2---:R-:W-:Y:S02]  /*ab40*/  ISETP.LT.AND P3, PT, R153, UR5, !P0 ;  /* 0x0000000599007c0c */ /* 0x004fe4000c761270 */
[----:B---3--:R-:W-:Y:S01]  /*ab50*/  ISETP.LT.AND P4, PT, R149, UR7, !P0 ;  /* 0x0000000795007c0c */ /* 0x008fe2000c781270 */
[----:B-1----:R-:W-:Y:S01]  /*ab60*/  IMAD R8, R3, 0x4, R6 ;  /* 0x0000000403087824 */ /* 0x002fe200078e0206 */
[----:B------:R-:W-:Y:S01]  /*ab70*/  @P5 STG.E.U16 desc[UR8][R4.64], R55 ;  /* 0x0000003704005986 */ /* 0x000fe2000c101508 */
[-C--:B------:R-:W-:Y:S01]  /*ab80*/  LEA R12, P6, R6, R61.reuse, 0x1 ;  /* 0x0000003d060c7211 */ /* 0x080fe200078c08ff */
[----:B------:R-:W1:Y:S02]  /*ab90*/  LDCU UR5, c[0x0][0x39c] ;  /* 0x00007380ff0577ac */ /* 0x000e640008000800 */
[----:B------:R-:W-:Y:S01]  /*aba0*/  @P2 STG.E.U16 desc[UR8][R10.64], R43 ;  /* 0x0000002b0a002986 */ /* 0x000fe2000c101508 */
[----:B------:R-:W-:Y:S01]  /*abb0*/  LEA R20, P2, R8, R61, 0x1 ;  /* 0x0000003d08147211 */ /* 0x000fe200078408ff */
[----:B------:R-:W2:Y:S01]  /*abc0*/  LDCU UR7, c[0x0][0x39c] ;  /* 0x00007380ff0777ac */ /* 0x000ea20008000800 */
[----:B------:R-:W-:-:S02]  /*abd0*/  PRMT R59, R59, 0x7632, R59 ;  /* 0x000076323b3b7816 */ /* 0x000fc4000000003b */
[-C--:B------:R-:W-:Y:S01]  /*abe0*/  LEA.HI.X.SX32 R13, R6, R62.reuse, 0x1, P6 ;  /* 0x0000003e060d7211 */ /* 0x080fe200030f0eff */
[----:B------:R-:W-:Y:S01]  /*abf0*/  IMAD R16, R3, 0x4, R8 ;  /* 0x0000000403107824 */ /* 0x000fe200078e0208 */
[----:B------:R-:W-:Y:S01]  /*ac00*/  LEA.HI.X.SX32 R21, R8, R62, 0x1, P2 ;  /* 0x0000003e08157211 */ /* 0x000fe200010f0eff */
[----:B------:R-:W3:Y:S01]  /*ac10*/  LDS.128 R4, [R2+UR4] ;  /* 0x0000000402047984 */ /* 0x000ee20008000c00 */
[----:B------:R-:W-:-:S03]  /*ac20*/  PRMT R51, R51, 0x7632, R51 ;  /* 0x0000763233337816 */ /* 0x000fc60000000033 */
[----:B------:R-:W-:Y:S04]  /*ac30*/  @P3 STG.E.U16 desc[UR8][R12.64], R59 ;  /* 0x0000003b0c003986 */ /* 0x000fe8000c101508 */
[----:B------:R-:W-:Y:S01]  /*ac40*/  @P4 STG.E.U16 desc[UR8][R20.64], R51 ;  /* 0x0000003314004986 */ /* 0x000fe2000c101508 */
[----:B------:R-:W-:Y:S01]  /*ac50*/  LEA R36, P4, R16, R61, 0x1 ;  /* 0x0000003d10247211 */ /* 0x000fe200078808ff */
[----:B------:R-:W-:Y:S01]  /*ac60*/  IMAD R42, R3, 0x4, R16 ;  /* 0x00000004032a7824 */ /* 0x000fe200078e0210 */
[----:B0-----:R-:W-:Y:S01]  /*ac70*/  ISETP.LT.AND P5, PT, R146, UR6, !P0 ;  /* 0x0000000692007c0c */ /* 0x001fe2000c7a1270 */
[----:B------:R-:W0:Y:S01]  /*ac80*/  LDS.128 R8, [R60+UR4] ;  /* 0x000000043c087984 */ /* 0x000e220008000c00 */
[----:B------:R-:W-:-:S03]  /*ac90*/  LEA.HI.X.SX32 R37, R16, R62, 0x1, P4 ;  /* 0x0000003e10257211 */ /* 0x000fc600020f0eff */
[----:B------:R-:W4:Y:S01]  /*aca0*/  LDS.128 R12, [R2+UR4+0x400] ;  /* 0x00040004020c7984 */ /* 0x000f220008000c00 */
[----:B------:R-:W-:Y:S01]  /*acb0*/  IMAD R44, R3, 0x4, R42 ;  /* 0x00000004032c7824 */ /* 0x000fe200078e022a */
[----:B------:R-:W-:Y:S01]  /*acc0*/  PRMT R39, R31, 0x7632, R39 ;  /* 0x000076321f277816 */ /* 0x000fe20000000027 */
[----:B------:R-:W0:Y:S01]  /*acd0*/  LDCU UR6, c[0x0][0x39c] ;  /* 0x00007380ff0677ac */ /* 0x000e220008000800 */
[----:B------:R-:W0:Y:S04]  /*ace0*/  LDS.128 R16, [R60+UR4+0x400] ;  /* 0x000400043c107984 */ /* 0x000e280008000c00 */
[----:B------:R2:W0:Y:S01]  /*acf0*/  LDS.128 R20, [R2+UR4+0x800] ;  /* 0x0008000402147984 */ /* 0x0004220008000c00 */
[C---:B------:R-:W-:Y:S01]  /*ad00*/  IMAD R46, R3.reuse, 0x4, R44 ;  /* 0x00000004032e7824 */ /* 0x040fe200078e022c */
[----:B-1----:R-:W-:Y:S01]  /*ad10*/  ISETP.LT.AND P6, PT, R150, UR5, !P0 ;  /* 0x0000000596007c0c */ /* 0x002fe2000c7c1270 */
[----:B------:R-:W1:Y:S01]  /*ad20*/  LDCU UR5, c[0x0][0x39c] ;  /* 0x00007380ff0577ac */ /* 0x000e620008000800 */
[-C--:B------:R-:W-:Y:S01]  /*ad30*/  LEA R38, P4, R42, R61.reuse, 0x1 ;  /* 0x0000003d2a267211 */ /* 0x080fe200078808ff */
[----:B------:R-:W-:Y:S01]  /*ad40*/  IMAD R48, R3, 0x4, R46 ;  /* 0x0000000403307824 */ /* 0x000fe200078e022e */
[----:B------:R3:W-:Y:S01]  /*ad50*/  @P5 STG.E.U16 desc[UR8][R36.64], R39 ;  /* 0x0000002724005986 */ /* 0x0007e2000c101508 */
[----:B------:R-:W-:-:S02]  /*ad60*/  LEA R40, P5, R44, R61, 0x1 ;  /* 0x0000003d2c287211 */ /* 0x000fc400078a08ff */
[C---:B------:R-:W-:Y:S01]  /*ad70*/  IMAD R50, R3.reuse, 0x4, R48 ;  /* 0x0000000403327824 */ /* 0x040fe200078e0230 */
[----:B------:R-:W4:Y:S01]  /*ad80*/  LDS.128 R28, [R60+UR4+0x800] ;  /* 0x000800043c1c7984 */ /* 0x000f220008000c00 */
[-C--:B------:R-:W-:Y:S01]  /*ad90*/  LEA.HI.X.SX32 R41, R44, R62.reuse, 0x1, P5 ;  /* 0x0000003e2c297211 */ /* 0x080fe200028f0eff */
[----:B------:R-:W0:Y:S01]  /*ada0*/  LDCU UR4, c[0x0][0x39c] ;  /* 0x00007380ff0477ac */ /* 0x000e220008000800 */
[----:B--2---:R-:W-:Y:S01]  /*adb0*/  IMAD R2, R3, 0x4, R50 ;  /* 0x0000000403027824 */ /* 0x004fe200078e0232 */
[-C--:B---3--:R-:W-:Y:S02]  /*adc0*/  LEA.HI.X.SX32 R39, R42, R62.reuse, 0x1, P4 ;  /* 0x0000003e2a277211 */ /* 0x088fe400020f0eff */
[-C--:B------:R-:W-:Y:S02]  /*add0*/  LEA R36, P4, R46, R61.reuse, 0x1 ;  /* 0x0000003d2e247211 */ /* 0x080fe400078808ff */
[----:B------:R-:W-:Y:S02]  /*ade0*/  LEA R42, P5, R48, R61, 0x1 ;  /* 0x0000003d302a7211 */ /* 0x000fe400078a08ff */
[----:B------:R-:W-:Y:S01]  /*adf0*/  ISETP.LT.AND P3, PT, R148, UR7, !P0 ;  /* 0x0000000794007c0c */ /* 0x000fe2000c761270 */
[----:B------:R-:W2:Y:S01]  /*ae00*/  LDCU UR7, c[0x0][0x39c] ;  /* 0x00007380ff0777ac */ /* 0x000ea20008000800 */
[----:B------:R-:W-:-:S02]  /*ae10*/  LEA.HI.X.SX32 R37, R46, R62, 0x1, P4 ;  /* 0x0000003e2e257211 */ /* 0x000fc400020f0eff */
[-C--:B------:R-:W-:Y:S02]  /*ae20*/  LEA R44, P4, R50, R61.reuse, 0x1 ;  /* 0x0000003d322c7211 */ /* 0x080fe400078808ff */
[-C--:B------:R-:W-:Y:S02]  /*ae30*/  LEA.HI.X.SX32 R43, R48, R62.reuse, 0x1, P5 ;  /* 0x0000003e302b7211 */ /* 0x080fe400028f0eff */
[----:B------:R-:W-:Y:S02]  /*ae40*/  LEA R46, P5, R2, R61, 0x1 ;  /* 0x0000003d022e7211 */ /* 0x000fe400078a08ff */
[----:B------:R-:W-:Y:S01]  /*ae50*/  ISETP.LT.AND P2, PT, R147, UR10, !P0 ;  /* 0x0000000a93007c0c */ /* 0x000fe2000c741270 */
[----:B------:R-:W3:Y:S01]  /*ae60*/  LDCU UR10, c[0x0][0x39c] ;  /* 0x00007380ff0a77ac */ /* 0x000ee20008000800 */
[-C--:B------:R-:W-:Y:S02]  /*ae70*/  LEA.HI.X.SX32 R45, R50, R62.reuse, 0x1, P4 ;  /* 0x0000003e322d7211 */ /* 0x080fe400020f0eff */
[----:B-1----:R-:W-:Y:S01]  /*ae80*/  ISETP.LT.AND P4, PT, R63, UR5, !P0 ;  /* 0x000000053f007c0c */ /* 0x002fe2000c781270 */
[----:B------:R-:W1:Y:S01]  /*ae90*/  LDCU UR5, c[0x0][0x39c] ;  /* 0x00007380ff0577ac */ /* 0x000e620008000800 */
[----:B------:R-:W-:-:S02]  /*aea0*/  LEA.HI.X.SX32 R47, R2, R62, 0x1, P5 ;  /* 0x0000003e022f7211 */ /* 0x000fc400028f0eff */
[----:B0-----:R-:W-:Y:S01]  /*aeb0*/  ISETP.LT.AND P5, PT, R80, UR6, !P0 ;  /* 0x0000000650007c0c */ /* 0x001fe2000c7a1270 */
[----:B------:R0:W-:Y:S01]  /*aec0*/  @P6 STG.E.U16 desc[UR8][R38.64], R4 ;  /* 0x0000000426006986 */ /* 0x0001e2000c101508 */
[----:B------:R-:W-:Y:S01]  /*aed0*/  IMAD R2, R3, 0x4, R2 ;  /* 0x0000000403027824 */ /* 0x000fe200078e0202 */
[----:B--2---:R-:W-:Y:S01]  /*aee0*/  ISETP.LT.AND P6, PT, R81, UR7, !P0 ;  /* 0x0000000751007c0c */ /* 0x004fe2000c7c1270 */
[----:B------:R-:W2:Y:S01]  /*aef0*/  LDCU UR6, c[0x0][0x39c] ;  /* 0x00007380ff0677ac */ /* 0x000ea20008000800 */
[----:B------:R0:W-:Y:S01]  /*af00*/  @P3 STG.E.U16 desc[UR8][R40.64], R8 ;  /* 0x0000000828003986 */ /* 0x0001e2000c101508 */
[----:B------:R-:W1:Y:S03]  /*af10*/  LDCU UR7, c[0x0][0x39c] ;  /* 0x00007380ff0777ac */ /* 0x000e660008000800 */
[----:B----4-:R4:W-:Y:S04]  /*af20*/  @P2 STG.E.U16 desc[UR8][R36.64], R12 ;  /* 0x0000000c24002986 */ /* 0x0109e8000c101508 */
[----:B------:R-:W-:Y:S04]  /*af30*/  @P4 STG.E.U16 desc[UR8][R42.64], R16 ;  /* 0x000000102a004986 */ /* 0x000fe8000c101508 */
[----:B------:R1:W-:Y:S01]  /*af40*/  @P5 STG.E.U16 desc[UR8][R44.64], R20 ;  /* 0x000000142c005986 */ /* 0x0003e2000c101508 */
[----:B0-----:R-:W-:Y:S01]  /*af50*/  LEA R38, P5, R2, R61, 0x1 ;  /* 0x0000003d02267211 */ /* 0x001fe200078a08ff */
[----:B------:R-:W-:Y:S01]  /*af60*/  IMAD R40, R3, 0x4, R2 ;  /* 0x0000000403287824 */ /* 0x000fe200078e0202 */
[----:B---3--:R-:W-:-:S02]  /*af70*/  ISETP.LT.AND P3, PT, R82, UR10, !P0 ;  /* 0x0000000a52007c0c */ /* 0x008fc4000c761270 */
[-C--:B------:R-:W-:Y:S01]  /*af80*/  LEA.HI.X.SX32 R39, R2, R62.reuse, 0x1, P5 ;  /* 0x0000003e02277211 */ /* 0x080fe200028f0eff */
[----:B------:R-:W-:Y:S01]  /*af90*/  IMAD R2, R3, 0x4, R40 ;  /* 0x0000000403027824 */ /* 0x000fe200078e0228 */
[-C--:B----4-:R-:W-:Y:S02]  /*afa0*/  LEA R36, P5, R40, R61.reuse, 0x1 ;  /* 0x0000003d28247211 */ /* 0x090fe400078a08ff */
[----:B------:R-:W-:Y:S01]  /*afb0*/  ISETP.LT.AND P4, PT, R84, UR4, !P0 ;  /* 0x0000000454007c0c */ /* 0x000fe2000c781270 */
[----:B------:R-:W0:Y:S01]  /*afc0*/  LDCU UR4, c[0x0][0x39c] ;  /* 0x00007380ff0477ac */ /* 0x000e220008000800 */
[----:B------:R-:W-:Y:S01]  /*afd0*/  LEA.HI.X.SX32 R37, R40, R62, 0x1, P5 ;  /* 0x0000003e28257211 */ /* 0x000fe200028f0eff */
[----:B------:R3:W-:Y:S01]  /*afe0*/  @P6 STG.E.U16 desc[UR8][R46.64], R28 ;  /* 0x0000001c2e006986 */ /* 0x0007e2000c101508 */
[----:B------:R-:W-:Y:S01]  /*aff0*/  LEA R40, P5, R2, R61, 0x1 ;  /* 0x0000003d02287211 */ /* 0x000fe200078a08ff */
[----:B-1----:R-:W1:Y:S01]  /*b000*/  LDC R45, c[0x0][0x3b8] ;  /* 0x0000ee00ff2d7b82 */ /* 0x002e620000000800 */
[----:B------:R-:W-:-:S02]  /*b010*/  ISETP.LT.AND P2, PT, R83, UR11, !P0 ;  /* 0x0000000b53007c0c */ /* 0x000fc4000c741270 */
[----:B------:R-:W-:Y:S01]  /*b020*/  ISETP.LT.AND P6, PT, R85, UR5, !P0 ;  /* 0x0000000555007c0c */ /* 0x000fe2000c7c1270 */
[----:B------:R-:W4:Y:S01]  /*b030*/  LDCU UR5, c[0x0][0x39c] ;  /* 0x00007380ff0577ac */ /* 0x000f220008000800 */
[----:B------:R-:W-:Y:S01]  /*b040*/  LEA.HI.X.SX32 R41, R2, R62, 0x1, P5 ;  /* 0x0000003e02297211 */ /* 0x000fe200028f0eff */
[C---:B------:R-:W-:Y:S01]  /*b050*/  IMAD R2, R3.reuse, 0x4, R2 ;  /* 0x0000000403027824 */ /* 0x040fe200078e0202 */
[----:B------:R0:W-:Y:S01]  /*b060*/  @P3 STG.E.U16 desc[UR8][R38.64], R24 ;  /* 0x0000001826003986 */ /* 0x0001e2000c101508 */
[----:B------:R-:W-:Y:S02]  /*b070*/  PRMT R20, R4, 0x7632, R20 ;  /* 0x0000763204147816 */ /* 0x000fe40000000014 */
[----:B------:R-:W-:Y:S01]  /*b080*/  IMAD R4, R3, 0x4, R2 ;  /* 0x0000000403047824 */ /* 0x000fe200078e0202 */
[----:B--2---:R-:W-:Y:S01]  /*b090*/  ISETP.LT.AND P3, PT, R86, UR6, !P0 ;  /* 0x0000000656007c0c */ /* 0x004fe2000c761270 */
[----:B------:R-:W2:Y:S01]  /*b0a0*/  LDCU UR6, c[0x0][0x39c] ;  /* 0x00007380ff0677ac */ /* 0x000ea20008000800 */
[----:B------:R-:W-:Y:S01]  /*b0b0*/  PRMT R8, R8, 0x7632, R8 ;  /* 0x0000763208087816 */ /* 0x000fe20000000008 */
[----:B------:R4:W-:Y:S01]  /*b0c0*/  @P2 STG.E.U16 desc[UR8][R36.64], R32 ;  /* 0x0000002024002986 */ /* 0x0009e2000c101508 */
[----:B------:R-:W-:Y:S01]  /*b0d0*/  PRMT R12, R12, 0x7632, R12 ;  /* 0x000076320c0c7816 */ /* 0x000fe2000000000c */
[----:B---3--:R-:W3:Y:S01]  /*b0e0*/  LDC R47, c[0x0][0x3b8] ;  /* 0x0000ee00ff2f7b82 */ /* 0x008ee20000000800 */
[----:B0-----:R-:W-:-:S02]  /*b0f0*/  LEA R38, P5, R2, R61, 0x1 ;  /* 0x0000003d02267211 */ /* 0x001fc400078a08ff */
[----:B------:R-:W-:Y:S01]  /*b100*/  ISETP.LT.AND P2, PT, R87, UR4, !P0 ;  /* 0x0000000457007c0c */ /* 0x000fe2000c741270 */
[----:B------:R0:W-:Y:S01]  /*b110*/  @P4 STG.E.U16 desc[UR8][R40.64], R20 ;  /* 0x0000001428004986 */ /* 0x0001e2000c101508 */
[-C--:B------:R-:W-:Y:S01]  /*b120*/  LEA.HI.X.SX32 R39, R2, R62.reuse, 0x1, P5 ;  /* 0x0000003e02277211 */ /* 0x080fe200028f0eff */
[C---:B------:R-:W-:Y:S01]  /*b130*/  IMAD R2, R3.reuse, 0x4, R4 ;  /* 0x0000000403027824 */ /* 0x040fe200078e0204 */
[----:B------:R-:W1:Y:S01]  /*b140*/  LDCU UR4, c[0x0][0x39c] ;  /* 0x00007380ff0477ac */ /* 0x000e620008000800 */
[-C--:B----4-:R-:W-:Y:S02]  /*b150*/  LEA R36, P5, R4, R61.reuse, 0x1 ;  /* 0x0000003d04247211 */ /* 0x090fe400078a08ff */
[----:B------:R-:W-:Y:S01]  /*b160*/  ISETP.LT.AND P4, PT, R88, UR5, !P0 ;  /* 0x0000000558007c0c */ /* 0x000fe2000c781270 */
[----:B------:R-:W-:Y:S01]  /*b170*/  @P6 STG.E.U16 desc[UR8][R38.64], R8 ;  /* 0x0000000826006986 */ /* 0x000fe2000c101508 */
[----:B------:R-:W-:Y:S01]  /*b180*/  LEA.HI.X.SX32 R37, R4, R62, 0x1, P5 ;  /* 0x0000003e04257211 */ /* 0x000fe200028f0eff */
[----:B------:R-:W-:Y:S01]  /*b190*/  IMAD R4, R3, 0x4, R2 ;  /* 0x0000000403047824 */ /* 0x000fe200078e0202 */
[----:B------:R-:W4:Y:S01]  /*b1a0*/  LDCU UR5, c[0x0][0x39c] ;  /* 0x00007380ff0577ac */ /* 0x000f220008000800 */
[----:B0-----:R-:W-:-:S02]  /*b1b0*/  LEA R40, P5, R2, R61, 0x1 ;  /* 0x0000003d02287211 */ /* 0x001fc400078a08ff */
[----:B------:R0:W-:Y:S01]  /*b1c0*/  @P3 STG.E.U16 desc[UR8][R36.64], R12 ;  /* 0x0000000c24003986 */ /* 0x0001e2000c101508 */
[----:B------:R-:W-:Y:S02]  /*b1d0*/  PRMT R20, R16, 0x7632, R20 ;  /* 0x0000763210147816 */ /* 0x000fe40000000014 */
[-C--:B------:R-:W-:Y:S02]  /*b1e0*/  LEA.HI.X.SX32 R41, R2, R62.reuse, 0x1, P5 ;  /* 0x0000003e02297211 */ /* 0x080fe400028f0eff */
[-C--:B------:R-:W-:Y:S02]  /*b1f0*/  LEA R42, P3, R4, R61.reuse, 0x1 ;  /* 0x0000003d042a7211 */ /* 0x080fe400078608ff */
[----:B------:R-:W-:Y:S01]  /*b200*/  PRMT R16, R20, 0x7632, R16 ;  /* 0x0000763214107816 */ /* 0x000fe20000000010 */
[----:B------:R1:W-:Y:S01]  /*b210*/  @P2 STG.E.U16 desc[UR8][R40.64], R20 ;  /* 0x0000001428002986 */ /* 0x0003e2000c101508 */
[----:B------:R-:W-:Y:S01]  /*b220*/  LEA.HI.X.SX32 R43, R4, R62, 0x1, P3 ;  /* 0x0000003e042b7211 */ /* 0x000fe200018f0eff */
[----:B------:R-:W-:Y:S01]  /*b230*/  IMAD R4, R3, 0x4, R4 ;  /* 0x0000000403047824 */ /* 0x000fe200078e0204 */
[----:B--2---:R-:W-:Y:S01]  /*b240*/  ISETP.LT.AND P6, PT, R89, UR6, !P0 ;  /* 0x0000000659007c0c */ /* 0x004fe2000c7c1270 */
[----:B------:R-:W2:Y:S01]  /*b250*/  LDCU UR6, c[0x0][0x39c] ;  /* 0x00007380ff0677ac */ /* 0x000ea20008000800 */
[----:B------:R-:W-:Y:S01]  /*b260*/  PRMT R28, R28, 0x7632, R28 ;  /* 0x000076321c1c7816 */ /* 0x000fe2000000001c */
[----:B------:R2:W-:Y:S01]  /*b270*/  @P4 STG.E.U16 desc[UR8][R42.64], R16 ;  /* 0x000000102a004986 */ /* 0x0005e2000c101508 */
[----:B0-----:R-:W-:Y:S01]  /*b280*/  LEA R36, P4, R4, R61, 0x1 ;  /* 0x0000003d04247211 */ /* 0x001fe200078808ff */
[----:B------:R-:W0:Y:S01]  /*b290*/  LDC R12, c[0x0][0x3b8] ;  /* 0x0000ee00ff0c7b82 */ /* 0x000e220000000800 */
[----:B------:R-:W-:-:S07]  /*b2a0*/  IMAD R8, R3, 0x4, R4 ;  /* 0x0000000403087824 */ /* 0x000fce00078e0204 */
[----:B-1----:R-:W1:Y:S01]  /*b2b0*/  LDC R41, c[0x0][0x3b8] ;  /* 0x0000ee00ff297b82 */ /* 0x002e620000000800 */
[----:B------:R-:W-:Y:S01]  /*b2c0*/  LEA.HI.X.SX32 R37, R4, R62, 0x1, P4 ;  /* 0x0000003e04257211 */ /* 0x000fe200020f0eff */
[----:B------:R-:W-:Y:S01]  /*b2d0*/  IMAD R4, R3, 0x4, R8 ;  /* 0x0000000403047824 */ /* 0x000fe200078e0208 */
[----:B------:R-:W-:Y:S01]  /*b2e0*/  ISETP.LT.AND P5, PT, R90, UR4, !P0 ;  /* 0x000000045a007c0c */ /* 0x000fe2000c7a1270 */
[----:B------:R-:W0:Y:S04]  /*b2f0*/  LDCU UR4, c[0x0][0x39c] ;  /* 0x00007380ff0477ac */ /* 0x000e280008000800 */
[----:B--2---:R-:W2:Y:S01]  /*b300*/  LDC R43, c[0x0][0x3b8] ;  /* 0x0000ee00ff2b7b82 */ /* 0x004ea20000000800 */
[----:B------:R0:W-:Y:S01]  /*b310*/  @P6 STG.E.U16 desc[UR8][R36.64], R28 ;  /* 0x0000001c24006986 */ /* 0x0001e2000c101508 */
[----:B------:R-:W-:-:S02]  /*b320*/  LEA R38, P6, R4, R61, 0x1 ;  /* 0x0000003d04267211 */ /* 0x000fc400078c08ff */
[----:B----4-:R-:W-:Y:S01]  /*b330*/  ISETP.LT.AND P3, PT, R91, UR5, !P0 ;  /* 0x000000055b007c0c */ /* 0x010fe2000c761270 */
[----:B------:R-:W4:Y:S01]  /*b340*/  LDCU UR5, c[0x0][0x39c] ;  /* 0x00007380ff0577ac */ /* 0x000f220008000800 */
[----:B------:R-:W-:Y:S02]  /*b350*/  LEA R2, P4, R8, R61, 0x1 ;  /* 0x0000003d08027211 */ /* 0x000fe400078808ff */
[-C--:B------:R-:W-:Y:S01]  /*b360*/  LEA.HI.X.SX32 R39, R4, R62.reuse, 0x1, P6 ;  /* 0x0000003e04277211 */ /* 0x080fe200030f0eff */
[----:B------:R-:W-:Y:S01]  /*b370*/  IMAD R4, R45, 0x4, R4 ;  /* 0x000000042d047824 */ /* 0x000fe200078e0204 */
[----:B------:R-:W-:Y:S01]  /*b380*/  LEA.HI.X.SX32 R3, R8, R62, 0x1, P4 ;  /* 0x0000003e08037211 */ /* 0x000fe200020f0eff */
[----:B------:R-:W3:Y:S01]  /*b390*/  LDC R45, c[0x0][0x3b8] ;  /* 0x0000ee00ff2d7b82 */ /* 0x000ee20000000800 */
[----:B------:R-:W-:Y:S01]  /*b3a0*/  PRMT R24, R24, 0x7632, R24 ;  /* 0x0000763218187816 */ /* 0x000fe20000000018 */
[----:B-1----:R-:W-:-:S06]  /*b3b0*/  IMAD R8, R41, 0x4, R4 ;  /* 0x0000000429087824 */ /* 0x002fcc00078e0204 */
[----:B------:R-:W1:Y:S01]  /*b3c0*/  LDC R41, c[0x0][0x3b8] ;  /* 0x0000ee00ff297b82 */ /* 0x000e620000000800 */
[-C--:B0-----:R-:W-:Y:S02]  /*b3d0*/  LEA R36, P6, R4, R61.reuse, 0x1 ;  /* 0x0000003d04247211 */ /* 0x081fe400078c08ff */
[----:B------:R-:W-:Y:S01]  /*b3e0*/  ISETP.LT.AND P4, PT, R93, UR4, !P0 ;  /* 0x000000045d007c0c */ /* 0x000fe2000c781270 */
[----:B------:R-:W0:Y:S01]  /*b3f0*/  LDCU UR4, c[0x0][0x39c] ;  /* 0x00007380ff0477ac */ /* 0x000e220008000800 */
[----:B------:R3:W-:Y:S01]  /*b400*/  @P5 STG.E.U16 desc[UR8][R2.64], R24 ;  /* 0x0000001802005986 */ /* 0x0007e2000c101508 */
[----:B------:R-:W-:Y:S02]  /*b410*/  PRMT R32, R32, 0x7632, R32 ;  /* 0x0000763220207816 */ /* 0x000fe40000000020 */
[-C--:B------:R-:W-:Y:S01]  /*b420*/  LEA.HI.X.SX32 R37, R4, R62.reuse, 0x1, P6 ;  /* 0x0000003e04257211 */ /* 0x080fe200030f0eff */
[----:B--2---:R-:W-:Y:S01]  /*b430*/  IMAD R4, R43, 0x4, R8 ;  /* 0x000000042b047824 */ /* 0x004fe200078e0208 */
[----:B------:R-:W-:Y:S01]  /*b440*/  ISETP.LT.AND P2, PT, R92, UR7, !P0 ;  /* 0x000000075c007c0c */ /* 0x000fe2000c741270 */
[----:B------:R-:W2:Y:S01]  /*b450*/  LDC R16, c[0x0][0x3b8] ;  /* 0x0000ee00ff107b82 */ /* 0x000ea20000000800 */
[----:B----4-:R-:W-:Y:S01]  /*b460*/  ISETP.LT.AND P5, PT, R94, UR5, !P0 ;  /* 0x000000055e007c0c */ /* 0x010fe2000c7a1270 */
[----:B------:R4:W-:Y:S01]  /*b470*/  @P3 STG.E.U16 desc[UR8][R38.64], R32 ;  /* 0x0000002026003986 */ /* 0x0009e2000c101508 */
[----:B------:R-:W0:Y:S01]  /*b480*/  LDCU UR5, c[0x0][0x39c] ;  /* 0x00007380ff0577ac */ /* 0x000e220008000800 */
[C---:B---3--:R-:W-:Y:S01]  /*b490*/  LEA R2, P6, R8.reuse, R61, 0x1 ;  /* 0x0000003d08027211 */ /* 0x048fe200078c08ff */
[----:B------:R-:W3:Y:S03]  /*b4a0*/  LDCU UR7, c[0x0][0x39c] ;  /* 0x00007380ff0777ac */ /* 0x000ee60008000800 */
[----:B------:R-:W2:Y:S01]  /*b4b0*/  LDC R43, c[0x0][0x3b8] ;  /* 0x0000ee00ff2b7b82 */ /* 0x000ea20000000800 */
[----:B------:R-:W-:-:S02]  /*b4c0*/  LEA.HI.X.SX32 R3, R8, R62, 0x1, P6 ;  /* 0x0000003e08037211 */ /* 0x000fc400030f0eff */
[----:B----4-:R-:W-:Y:S02]  /*b4d0*/  LEA R38, P6, R4, R61, 0x1 ;  /* 0x0000003d04267211 */ /* 0x010fe400078c08ff */
[----:B------:R-:W-:-:S03]  /*b4e0*/  PRMT R20, R13, 0x7632, R20 ;  /* 0x000076320d147816 */ /* 0x000fc60000000014 */
[----:B------:R-:W4:Y:S01]  /*b4f0*/  LDC R24, c[0x0][0x3b8] ;  /* 0x0000ee00ff187b82 */ /* 0x000f220000000800 */
[----:B------:R-:W-:Y:S01]  /*b500*/  LEA.HI.X.SX32 R39, R4, R62, 0x1, P6 ;  /* 0x0000003e04277211 */ /* 0x000fe200030f0eff */
[----:B------:R-:W-:Y:S01]  /*b510*/  IMAD R4, R47, 0x4, R4 ;  /* 0x000000042f047824 */ /* 0x000fe200078e0204 */
[----:B------:R-:W-:Y:S01]  /*b520*/  @P2 STG.E.U16 desc[UR8][R36.64], R5 ;  /* 0x0000000524002986 */ /* 0x000fe2000c101508 */
[----:B------:R-:W-:Y:S01]  /*b530*/  ISETP.LT.AND P3, PT, R95, UR6, !P0 ;  /* 0x000000065f007c0c */ /* 0x000fe2000c761270 */
[----:B------:R-:W2:Y:S03]  /*b540*/  LDCU UR6, c[0x0][0x39c] ;  /* 0x00007380ff0677ac */ /* 0x000ea60008000800 */
[----:B------:R-:W3:Y:S01]  /*b550*/  LDC R47, c[0x0][0x3b8] ;  /* 0x0000ee00ff2f7b82 */ /* 0x000ee20000000800 */
[----:B------:R1:W-:Y:S01]  /*b560*/  @P4 STG.E.U16 desc[UR8][R2.64], R9 ;  /* 0x0000000902004986 */ /* 0x0003e2000c101508 */
[----:B0-----:R-:W-:Y:S01]  /*b570*/  ISETP.LT.AND P2, PT, R100, UR4, !P0 ;  /* 0x0000000464007c0c */ /* 0x001fe2000c741270 */
[----:B------:R-:W0:Y:S01]  /*b580*/  LDCU UR4, c[0x0][0x39c] ;  /* 0x00007380ff0477ac */ /* 0x000e220008000800 */
[----:B-1----:R-:W-:Y:S01]  /*b590*/  IMAD R8, R41, 0x4, R4 ;  /* 0x0000000429087824 */ /* 0x002fe200078e0204 */
[----:B------:R1:W-:Y:S01]  /*b5a0*/  @P5 STG.E.U16 desc[UR8][R38.64], R13 ;  /* 0x0000000d26005986 */ /* 0x0003e2000c101508 */
[----:B------:R-:W-:-:S04]  /*b5b0*/  LEA R40, P5, R4, R61, 0x1 ;  /* 0x0000003d04287211 */ /* 0x000fc800078a08ff */
[-C--:B------:R-:W-:Y:S01]  /*b5c0*/  LEA.HI.X.SX32 R41, R4, R62.reuse, 0x1, P5 ;  /* 0x0000003e04297211 */ /* 0x080fe200028f0eff */
[----:B------:R-:W-:Y:S01]  /*b5d0*/  IMAD R4, R45, 0x4, R8 ;  /* 0x000000042d047824 */ /* 0x000fe200078e0208 */
[CC--:B------:R-:W-:Y:S02]  /*b5e0*/  LEA R2, P6, R8.reuse, R61.reuse, 0x1 ;  /* 0x0000003d08027211 */ /* 0x0c0fe400078c08ff */
[----:B------:R-:W-:Y:S01]  /*b5f0*/  ISETP.LT.AND P4, PT, R101, UR5, !P0 ;  /* 0x0000000565007c0c */ /* 0x000fe2000c781270 */
[----:B------:R-:W3:Y:S01]  /*b600*/  LDCU UR5, c[0x0][0x39c] ;  /* 0x00007380ff0577ac */ /* 0x000ee20008000800 */
[-C--:B------:R-:W-:Y:S01]  /*b610*/  LEA.HI.X.SX32 R3, R8, R62.reuse, 0x1, P6 ;  /* 0x0000003e08037211 */ /* 0x080fe200030f0eff */
[----:B-1----:R-:W1:Y:S01]  /*b620*/  LDC R13, c[0x0][0x3b8] ;  /* 0x0000ee00ff0d7b82 */ /* 0x002e620000000800 */
[CC--:B------:R-:W-:Y:S01]  /*b630*/  LEA R36, P6, R4.reuse, R61.reuse, 0x1 ;  /* 0x0000003d04247211 */ /* 0x0c0fe200078c08ff */
[----:B------:R3:W-:Y:S03]  /*b640*/  @P3 STG.E.U16 desc[UR8][R40.64], R17 ;  /* 0x0000001128003986 */ /* 0x0007e6000c101508 */
[----:B------:R-:W-:Y:S01]  /*b650*/  LEA.HI.X.SX32 R37, R4, R62, 0x1, P6 ;  /* 0x0000003e04257211 */ /* 0x000fe200030f0eff */
[----:B--2---:R-:W-:Y:S01]  /*b660*/  IMAD R4, R43, 0x4, R4 ;  /* 0x000000042b047824 */ /* 0x004fe200078e0204 */
[----:B------:R-:W-:Y:S01]  /*b670*/  ISETP.LT.AND P5, PT, R102, UR6, !P0 ;  /* 0x0000000666007c0c */ /* 0x000fe2000c7a1270 */
[----:B------:R-:W2:Y:S01]  /*b680*/  LDCU UR6, c[0x0][0x39c] ;  /* 0x00007380ff0677ac */ /* 0x000ea20008000800 */
[----:B0-----:R-:W-:Y:S01]  /*b690*/  ISETP.LT.AND P3, PT, R103, UR4, !P0 ;  /* 0x0000000467007c0c */ /* 0x001fe2000c761270 */
[----:B---3--:R-:W-:Y:S01]  /*b6a0*/  IMAD R8, R47, 0x4, R4 ;  /* 0x000000042f087824 */ /* 0x008fe200078e0204 */
[----:B------:R0:W-:Y:S01]  /*b6b0*/  @P2 STG.E.U16 desc[UR8][R2.64], R21 ;  /* 0x0000001502002986 */ /* 0x0001e2000c101508 */
[----:B------:R-:W3:Y:S01]  /*b6c0*/  LDCU UR4, c[0x0][0x39c] ;  /* 0x00007380ff0477ac */ /* 0x000ee20008000800 */
[----:B------:R-:W-:Y:S01]  /*b6d0*/  PRMT R9, R5, 0x7632, R9 ;  /* 0x0000763205097816 */ /* 0x000fe20000000009 */
[----:B------:R-:W1:Y:S01]  /*b6e0*/  LDC R43, c[0x0][0x3b8] ;  /* 0x0000ee00ff2b7b82 */ /* 0x000e620000000800 */
[----:B------:R2:W-:Y:S01]  /*b6f0*/  @P4 STG.E.U16 desc[UR8][R36.64], R29 ;  /* 0x0000001d24004986 */ /* 0x0005e2000c101508 */
[----:B------:R-:W-:-:S02]  /*b700*/  LEA R40, P6, R8, R61, 0x1 ;  /* 0x0000003d08287211 */ /* 0x000fc400078c08ff */
[----:B------:R-:W-:Y:S01]  /*b710*/  LEA R38, P4, R4, R61, 0x1 ;  /* 0x0000003d04267211 */ /* 0x000fe200078808ff */
[----:B0-----:R-:W-:-:S03]  /*b720*/  IMAD R3, R49, 0x4, R8 ;  /* 0x0000000431037824 */ /* 0x001fc600078e0208 */
[----:B--2---:R-:W0:Y:S01]  /*b730*/  LDC R37, c[0x0][0x3b8] ;  /* 0x0000ee00ff257b82 */ /* 0x004e220000000800 */
[----:B------:R-:W-:Y:S01]  /*b740*/  IMAD R5, R12, 0x4, R3 ;  /* 0x000000040c057824 */ /* 0x000fe200078e0203 */
[----:B------:R-:W-:Y:S01]  /*b750*/  ISETP.LT.AND P2, PT, R104, UR5, !P0 ;  /* 0x0000000568007c0c */ /* 0x000fe2000c741270 */
[----:B------:R-:W2:Y:S01]  /*b760*/  LDCU UR5, c[0x0][0x39c] ;  /* 0x00007380ff0577ac */ /* 0x000ea20008000800 */
[-C--:B------:R-:W-:Y:S01]  /*b770*/  LEA.HI.X.SX32 R41, R8, R62.reuse, 0x1, P6 ;  /* 0x0000003e08297211 */ /* 0x080fe200030f0eff */
[----:B------:R-:W-:Y:S01]  /*b780*/  IMAD R12, R16, 0x4, R5 ;  /* 0x00000004100c7824 */ /* 0x000fe200078e0205 */
[-C--:B------:R-:W-:Y:S02]  /*b790*/  LEA.HI.X.SX32 R39, R4, R62.reuse, 0x1, P4 ;  /* 0x0000003e04277211 */ /* 0x080fe400020f0eff */
[-C--:B------:R-:W-:Y:S01]  /*b7a0*/  LEA R2, P6, R3, R61.reuse, 0x1 ;  /* 0x0000003d03027211 */ /* 0x080fe200078c08ff */
[----:B------:R-:W1:Y:S01]  /*b7b0*/  LDC R16, c[0x0][0x3b8] ;  /* 0x0000ee00ff107b82 */ /* 0x000e620000000800 */
[----:B------:R-:W-:Y:S01]  /*b7c0*/  ISETP.LT.AND P4, PT, R105, UR6, !P0 ;  /* 0x0000000669007c0c */ /* 0x000fe2000c781270 */
[----:B------:R-:W-:Y:S01]  /*b7d0*/  @P5 STG.E.U16 desc[UR8][R38.64], R25 ;  /* 0x0000001926005986 */ /* 0x000fe2000c101508 */
[----:B------:R-:W-:Y:S01]  /*b7e0*/  LEA.HI.X.SX32 R3, R3, R62, 0x1, P6 ;  /* 0x0000003e03037211 */ /* 0x000fe200030f0eff */
[----:B------:R-:W0:Y:S01]  /*b7f0*/  LDCU UR6, c[0x0][0x39c] ;  /* 0x00007380ff0677ac */ /* 0x000e220008000800 */
[----:B------:R-:W-:-:S02]  /*b800*/  LEA R4, P6, R5, R61, 0x1 ;  /* 0x0000003d05047211 */ /* 0x000fc400078c08ff */
[----:B---3--:R-:W-:Y:S01]  /*b810*/  ISETP.LT.AND P5, PT, R106, UR4, !P0 ;  /* 0x000000046a007c0c */ /* 0x008fe2000c7a1270 */
[----:B------:R-:W3:Y:S01]  /*b820*/  LDCU UR4, c[0x0][0x39c] ;  /* 0x00007380ff0477ac */ /* 0x000ee20008000800 */
[----:B------:R-:W-:Y:S01]  /*b830*/  LEA.HI.X.SX32 R5, R5, R62, 0x1, P6 ;  /* 0x0000003e05057211 */ /* 0x000fe200030f0eff */
[----:B------:R-:W-:Y:S01]  /*b840*/  @P3 STG.E.U16 desc[UR8][R40.64], R33 ;  /* 0x0000002128003986 */ /* 0x000fe2000c101508 */
[----:B------:R-:W-:-:S03]  /*b850*/  LEA R8, P6, R12, R61, 0x1 ;  /* 0x0000003d0c087211 */ /* 0x000fc600078c08ff */
[----:B------:R3:W-:Y:S01]  /*b860*/  @P2 STG.E.U16 desc[UR8][R2.64], R9 ;  /* 0x0000000902002986 */ /* 0x0007e2000c101508 */
[----:B--2---:R-:W-:Y:S01]  /*b870*/  ISETP.LT.AND P3, PT, R107, UR5, !P0 ;  /* 0x000000056b007c0c */ /* 0x004fe2000c761270 */
[----:B------:R-:W2:Y:S01]  /*b880*/  LDCU UR5, c[0x0][0x39c] ;  /* 0x00007380ff0577ac */ /* 0x000ea20008000800 */
[----:B---3--:R-:W-:Y:S02]  /*b890*/  PRMT R3, R9, 0x7632, R3 ;  /* 0x0000763209037816 */ /* 0x008fe40000000003 */
[----:B------:R-:W-:Y:S01]  /*b8a0*/  LEA.HI.X.SX32 R9, R12, R62, 0x1, P6 ;  /* 0x0000003e0c097211 */ /* 0x000fe200030f0eff */
[----:B0-----:R-:W-:Y:S02]  /*b8b0*/  IMAD R12, R37, 0x4, R12 ;  /* 0x00000004250c7824 */ /* 0x001fe400078e020c */
[----:B------:R1:W-:Y:S04]  /*b8c0*/  @P4 STG.E.U16 desc[UR8][R4.64], R3 ;  /* 0x0000000304004986 */ /* 0x0003e8000c101508 */
[----:B------:R0:W-:Y:S01]  /*b8d0*/  @P5 STG.E.U16 desc[UR8][R8.64], R20 ;  /* 0x0000001408005986 */ /* 0x0001e2000c101508 */
[----:B------:R-:W-:Y:S01]  /*b8e0*/  LEA R2, P5, R12, R61, 0x1 ;  /* 0x0000003d0c027211 */ /* 0x000fe200078a08ff */
[----:B-1----:R-:W-:-:S03]  /*b8f0*/  IMAD R5, R43, 0x4, R12 ;  /* 0x000000042b057824 */ /* 0x002fc600078e020c */
[----:B------:R-:W-:Y:S02]  /*b900*/  LEA.HI.X.SX32 R3, R12, R62, 0x1, P5 ;  /* 0x0000003e0c037211 */ /* 0x000fe400028f0eff */
[----:B0-----:R-:W-:Y:S01]  /*b910*/  PRMT R9, R17, 0x7632, R9 ;  /* 0x0000763211097816 */ /* 0x001fe20000000009 */
[----:B------:R-:W0:Y:S01]  /*b920*/  LDC R20, c[0x0][0x3b8] ;  /* 0x0000ee00ff147b82 */ /* 0x000e220000000800 */
[----:B------:R-:W-:Y:S01]  /*b930*/  IMAD R12, R16, 0x4, R5 ;  /* 0x00000004100c7824 */ /* 0x000fe200078e0205 */
[----:B------:R-:W-:Y:S01]  /*b940*/  ISETP.LT.AND P4, PT, R109, UR4, !P0 ;  /* 0x000000046d007c0c */ /* 0x000fe2000c781270 */
[----:B------:R-:W1:Y:S05]  /*b950*/  LDCU UR4, c[0x0][0x39c] ;  /* 0x00007380ff0477ac */ /* 0x000e6a0008000800 */
[----:B------:R-:W3:Y:S01]  /*b960*/  LDC R17, c[0x0][0x3b8] ;  /* 0x0000ee00ff117b82 */ /* 0x000ee20000000800 */
[----:B------:R-:W-:Y:S01]  /*b970*/  ISETP.LT.AND P2, PT, R108, UR6, !P0 ;  /* 0x000000066c007c0c */ /* 0x000fe2000c741270 */
[----:B------:R1:W-:Y:S06]  /*b980*/  @P3 STG.E.U16 desc[UR8][R2.64], R9 ;  /* 0x0000000902003986 */ /* 0x0003ec000c101508 */
[----:B------:R-:W0:Y:S01]  /*b990*/  LDC R16, c[0x0][0x3b8] ;  /* 0x0000ee00ff107b82 */ /* 0x000e220000000800 */
[-C--:B------:R-:W-:Y:S01]  /*b9a0*/  LEA R4, P5, R5, R61.reuse, 0x1 ;  /* 0x0000003d05047211 */ /* 0x080fe200078a08ff */
[----:B------:R-:W0:Y:S01]  /*b9b0*/  LDCU UR6, c[0x0][0x39c] ;  /* 0x00007380ff0677ac */ /* 0x000e220008000800 */
[----:B------:R-:W-:-:S02]  /*b9c0*/  LEA R8, P3, R12, R61, 0x1 ;  /* 0x0000003d0c087211 */ /* 0x000fc400078608ff */
[----:B-1----:R-:W-:-:S03]  /*b9d0*/  PRMT R3, R21, 0x7632, R3 ;  /* 0x0000763215037816 */ /* 0x002fc60000000003 */
[----:B------:R-:W1:Y:S01]  /*b9e0*/  LDC R21, c[0x0][0x3b8] ;  /* 0x0000ee00ff157b82 */ /* 0x000e620000000800 */
[-C--:B------:R-:W-:Y:S02]  /*b9f0*/  LEA.HI.X.SX32 R5, R5, R62.reuse, 0x1, P5 ;  /* 0x0000003e05057211 */ /* 0x080fe400028f0eff */
[-C--:B------:R-:W-:Y:S01]  /*ba00*/  LEA.HI.X.SX32 R9, R12, R62.reuse, 0x1, P3 ;  /* 0x0000003e0c097211 */ /* 0x080fe200018f0eff */
[----:B------:R-:W-:Y:S01]  /*ba10*/  IMAD R12, R13, 0x4, R12 ;  /* 0x000000040d0c7824 */ /* 0x000fe200078e020c */
[----:B------:R-:W-:Y:S02]  /*ba20*/  PRMT R29, R29, 0x7632, R29 ;  /* 0x000076321d1d7816 */ /* 0x000fe4000000001d */
[----:B--2---:R-:W-:Y:S01]  /*ba30*/  ISETP.LT.AND P6, PT, R110, UR5, !P0 ;  /* 0x000000056e007c0c */ /* 0x004fe2000c7c1270 */
[----:B------:R-:W2:Y:S01]  /*ba40*/  LDC R13, c[0x0][0x3b8] ;  /* 0x0000ee00ff0d7b82 */ /* 0x000ea20000000800 */
[----:B------:R3:W-:Y:S01]  /*ba50*/  @P2 STG.E.U16 desc[UR8][R4.64], R3 ;  /* 0x0000000304002986 */ /* 0x0007e2000c101508 */
[----:B------:R-:W-:Y:S01]  /*ba60*/  ISETP.LT.AND P2, PT, R112, UR4, !P0 ;  /* 0x0000000470007c0c */ /* 0x000fe2000c741270 */
[----:B------:R-:W0:Y:S02]  /*ba70*/  LDCU UR4, c[0x0][0x39c] ;  /* 0x00007380ff0477ac */ /* 0x000e240008000800 */
[----:B------:R0:W-:Y:S01]  /*ba80*/  @P4 STG.E.U16 desc[UR8][R8.64], R29 ;  /* 0x0000001d08004986 */ /* 0x0001e2000c101508 */
[C---:B------:R-:W-:Y:S01]  /*ba90*/  LEA R2, P4, R12.reuse, R61, 0x1 ;  /* 0x0000003d0c027211 */ /* 0x040fe200078808ff */
[----:B------:R-:W0:Y:S01]  /*baa0*/  LDCU UR5, c[0x0][0x39c] ;  /* 0x00007380ff0577ac */ /* 0x000e220008000800 */
[----:B------:R-:W-:Y:S01]  /*bab0*/  PRMT R25, R25, 0x7632, R25 ;  /* 0x0000763219197816 */ /* 0x000fe20000000019 */
[----:B---3--:R-:W-:Y:S01]  /*bac0*/  IMAD R5, R17, 0x4, R12 ;  /* 0x0000000411057824 */ /* 0x008fe200078e020c */
[----:B------:R-:W-:Y:S01]  /*bad0*/  LEA.HI.X.SX32 R3, R12, R62, 0x1, P4 ;  /* 0x0000003e0c037211 */ /* 0x000fe200020f0eff */
[----:B------:R-:W3:Y:S02]  /*bae0*/  LDC R17, c[0x0][0x3b8] ;  /* 0x0000ee00ff117b82 */ /* 0x000ee40000000800 */
[----:B0-----:R-:W-:-:S02]  /*baf0*/  IMAD R12, R16, 0x4, R5 ;  /* 0x00000004100c7824 */ /* 0x001fc400078e0205 */
[----:B------:R0:W-:Y:S01]  /*bb00*/  @P6 STG.E.U16 desc[UR8][R2.64], R25 ;  /* 0x0000001902006986 */ /* 0x0001e2000c101508 */
[----:B------:R-:W-:Y:S01]  /*bb10*/  ISETP.LT.AND P5, PT, R111, UR6, !P0 ;  /* 0x000000066f007c0c */ /* 0x000fe2000c7a1270 */
[----:B------:R-:W3:Y:S01]  /*bb20*/  LDCU UR6, c[0x0][0x39c] ;  /* 0x00007380ff0677ac */ /* 0x000ee20008000800 */
[CC--:B------:R-:W-:Y:S01]  /*bb30*/  LEA R8, P6, R12.reuse, R61.reuse, 0x1 ;  /* 0x0000003d0c087211 */ /* 0x0c0fe200078c08ff */
[----:B------:R-:W4:Y:S01]  /*bb40*/  LDC R16, c[0x0][0x3b8] ;  /* 0x0000ee00ff107b82 */ /* 0x000f220000000800 */
[----:B------:R-:W-:Y:S02]  /*bb50*/  LEA R4, P4, R5, R61, 0x1 ;  /* 0x0000003d05047211 */ /* 0x000fe400078808ff */
[----:B------:R-:W-:Y:S01]  /*bb60*/  LEA.HI.X.SX32 R9, R12, R62, 0x1, P6 ;  /* 0x0000003e0c097211 */ /* 0x000fe200030f0eff */
[----:B-1----:R-:W-:Y:S01]  /*bb70*/  IMAD R12, R21, 0x4, R12 ;  /* 0x00000004150c7824 */ /* 0x002fe200078e020c */
[----:B------:R-:W-:-:S03]  /*bb80*/  PRMT R33, R33, 0x7632, R33 ;  /* 0x0000763221217816 */ /* 0x000fc60000000021 */
[----:B------:R-:W1:Y:S01]  /*bb90*/  LDC R21, c[0x0][0x3b8] ;  /* 0x0000ee00ff157b82 */ /* 0x000e620000000800 */
[-C--:B------:R-:W-:Y:S01]  /*bba0*/  LEA.HI.X.SX32 R5, R5, R62.reuse, 0x1, P4 ;  /* 0x0000003e05057211 */ /* 0x080fe200020f0eff */
[----:B--2---:R-:W-:Y:S01]  /*bbb0*/  IMAD R13, R13, 0x4, R12 ;  /* 0x000000040d0d7824 */ /* 0x004fe200078e020c */
[-C--:B0-----:R-:W-:Y:S02]  /*bbc0*/  LEA R2, P6, R12, R61.reuse, 0x1 ;  /* 0x0000003d0c027211 */ /* 0x081fe400078c08ff */
[----:B------:R-:W-:Y:S01]  /*bbd0*/  ISETP.LT.AND P4, PT, R114, UR4, !P0 ;  /* 0x0000000472007c0c */ /* 0x000fe2000c781270 */
[----:B------:R-:W0:Y:S01]  /*bbe0*/  LDCU UR4, c[0x0][0x39c] ;  /* 0x00007380ff0477ac */ /* 0x000e220008000800 */
[----:B------:R2:W-:Y:S01]  /*bbf0*/  @P5 STG.E.U16 desc[UR8][R4.64], R33 ;  /* 0x0000002104005986 */ /* 0x0005e2000c101508 */
[----:B------:R-:W-:Y:S01]  /*bc00*/  LEA.HI.X.SX32 R3, R12, R62, 0x1, P6 ;  /* 0x0000003e0c037211 */ /* 0x000fe200030f0eff */
[----:B------:R-:W-:Y:S01]  /*bc10*/  IMAD R12, R20, 0x4, R13 ;  /* 0x00000004140c7824 */ /* 0x000fe200078e020d */
[----:B------:R-:W-:Y:S01]  /*bc20*/  ISETP.LT.AND P3, PT, R113, UR7, !P0 ;  /* 0x0000000771007c0c */ /* 0x000fe2000c761270 */
[----:B------:R0:W-:Y:S01]  /*bc30*/  @P2 STG.E.U16 desc[UR8][R8.64], R6 ;  /* 0x0000000608002986 */ /* 0x0001e2000c101508 */
[----:B------:R-:W4:Y:S01]  /*bc40*/  LDC R25, c[0x0][0x3b8] ;  /* 0x0000ee00ff197b82 */ /* 0x000f220000000800 */
[----:B--2---:R-:W-:-:S07]  /*bc50*/  LEA R4, P6, R13, R61, 0x1 ;  /* 0x0000003d0d047211 */ /* 0x004fce00078c08ff */
[----:B------:R-:W2:Y:S01]  /*bc60*/  LDC R20, c[0x0][0x3b8] ;  /* 0x0000ee00ff147b82 */ /* 0x000ea20000000800 */
[----:B------:R-:W-:Y:S01]  /*bc70*/  ISETP.LT.AND P5, PT, R115, UR5, !P0 ;  /* 0x0000000573007c0c */ /* 0x000fe2000c7a1270 */
[----:B------:R-:W1:Y:S01]  /*bc80*/  LDCU UR5, c[0x0][0x39c] ;  /* 0x00007380ff0577ac */ /* 0x000e620008000800 */
[-C--:B------:R-:W-:Y:S02]  /*bc90*/  LEA.HI.X.SX32 R5, R13, R62.reuse, 0x1, P6 ;  /* 0x0000003e0d057211 */ /* 0x080fe400030f0eff */
[-C--:B0-----:R-:W-:Y:S01]  /*bca0*/  LEA R8, P6, R12, R61.reuse, 0x1 ;  /* 0x0000003d0c087211 */ /* 0x081fe200078c08ff */
[----:B------:R-:W0:Y:S01]  /*bcb0*/  LDCU UR7, c[0x0][0x39c] ;  /* 0x00007380ff0777ac */ /* 0x000e220008000800 */
[----:B---3--:R-:W-:Y:S01]  /*bcc0*/  ISETP.LT.AND P2, PT, R116, UR6, !P0 ;  /* 0x0000000674007c0c */ /* 0x008fe2000c741270 */
[----:B------:R-:W3:Y:S01]  /*bcd0*/  LDC R29, c[0x0][0x3b8] ;  /* 0x0000ee00ff1d7b82 */ /* 0x000ee20000000800 */
[----:B------:R-:W-:Y:S01]  /*bce0*/  LEA.HI.X.SX32 R9, R12, R62, 0x1, P6 ;  /* 0x0000003e0c097211 */ /* 0x000fe200030f0eff */
[----:B------:R-:W-:Y:S01]  /*bcf0*/  IMAD R12, R17, 0x4, R12 ;  /* 0x00000004110c7824 */ /* 0x000fe200078e020c */
[----:B------:R-:W0:Y:S01]  /*bd00*/  LDCU UR6, c[0x0][0x39c] ;  /* 0x00007380ff0677ac */ /* 0x000e220008000800 */
[----:B------:R1:W-:Y:S01]  /*bd10*/  @P3 STG.E.U16 desc[UR8][R2.64], R10 ;  /* 0x0000000a02003986 */ /* 0x0003e2000c101508 */
[----:B------:R-:W-:Y:S01]  /*bd20*/  ISETP.LT.AND P3, PT, R117, UR4, !P0 ;  /* 0x0000000475007c0c */ /* 0x000fe2000c761270 */
[----:B-1----:R-:W-:Y:S01]  /*bd30*/  IMAD R13, R21, 0x4, R12 ;  /* 0x00000004150d7824 */ /* 0x002fe200078e020c */
[----:B------:R-:W1:Y:S01]  /*bd40*/  LDCU UR4, c[0x0][0x39c] ;  /* 0x00007380ff0477ac */ /* 0x000e620008000800 */
[----:B------:R0:W-:Y:S01]  /*bd50*/  @P4 STG.E.U16 desc[UR8][R4.64], R14 ;  /* 0x0000000e04004986 */ /* 0x0001e2000c101508 */
[----:B------:R-:W3:Y:S01]  /*bd60*/  LDC R17, c[0x0][0x3b8] ;  /* 0x0000ee00ff117b82 */ /* 0x000ee20000000800 */
[----:B------:R-:W-:-:S07]  /*bd70*/  LEA R2, P6, R12, R61, 0x1 ;  /* 0x0000003d0c027211 */ /* 0x000fce00078c08ff */
[----:B------:R-:W3:Y:S01]  /*bd80*/  LDC R21, c[0x0][0x3b8] ;  /* 0x0000ee00ff157b82 */ /* 0x000ee20000000800 */
[----:B------:R-:W-:Y:S01]  /*bd90*/  LEA.HI.X.SX32 R3, R12, R62, 0x1, P6 ;  /* 0x0000003e0c037211 */ /* 0x000fe200030f0eff */
[----:B----4-:R-:W-:Y:S01]  /*bda0*/  IMAD R12, R16, 0x4, R13 ;  /* 0x00000004100c7824 */ /* 0x010fe200078e020d */
[----:B0-----:R-:W-:-:S05]  /*bdb0*/  LEA R4, P6, R13, R61, 0x1 ;  /* 0x0000003d0d047211 */ /* 0x001fca00078c08ff */
[----:B------:R-:W0:Y:S01]  /*bdc0*/  LDC R16, c[0x0][0x3b8] ;  /* 0x0000ee00ff107b82 */ /* 0x000e220000000800 */
[----:B------:R4:W-:Y:S01]  /*bdd0*/  @P5 STG.E.U16 desc[UR8][R8.64], R18 ;  /* 0x0000001208005986 */ /* 0x0009e2000c101508 */
[-C--:B------:R-:W-:Y:S01]  /*bde0*/  LEA.HI.X.SX32 R5, R13, R62.reuse, 0x1, P6 ;  /* 0x0000003e0d057211 */ /* 0x080fe200030f0eff */
[----:B------:R-:W-:Y:S01]  /*bdf0*/  IMAD R13, R25, 0x4, R12 ;  /* 0x00000004190d7824 */ /* 0x000fe200078e020c */
[----:B------:R-:W-:Y:S01]  /*be00*/  ISETP.LT.AND P4, PT, R118, UR5, !P0 ;  /* 0x0000000576007c0c */ /* 0x000fe2000c781270 */
[----:B------:R-:W0:Y:S01]  /*be10*/  LDCU UR5, c[0x0][0x39c] ;  /* 0x00007380ff0577ac */ /* 0x000e220008000800 */
[----:B------:R-:W-:Y:S01]  /*be20*/  ISETP.LT.AND P5, PT, R119, UR6, !P0 ;  /* 0x0000000677007c0c */ /* 0x000fe2000c7a1270 */
[----:B------:R2:W-:Y:S01]  /*be30*/  @P2 STG.E.U16 desc[UR8][R2.64], R22 ;  /* 0x0000001602002986 */ /* 0x0005e2000c101508 */
[-C--:B----4-:R-:W-:Y:S01]  /*be40*/  LEA R8, P6, R12, R61.reuse, 0x1 ;  /* 0x0000003d0c087211 */ /* 0x090fe200078c08ff */
[----:B------:R-:W4:Y:S01]  /*be50*/  LDCU UR6, c[0x0][0x39c] ;  /* 0x00007380ff0677ac */ /* 0x000f220008000800 */
[----:B-1----:R-:W-:Y:S01]  /*be60*/  ISETP.LT.AND P2, PT, R120, UR4, !P0 ;  /* 0x0000000478007c0c */ /* 0x002fe2000c741270 */
[----:B------:R-:W1:Y:S01]  /*be70*/  LDC R25, c[0x0][0x3b8] ;  /* 0x0000ee00ff197b82 */ /* 0x000e620000000800 */
[-C--:B------:R-:W-:Y:S01]  /*be80*/  LEA.HI.X.SX32 R9, R12, R62.reuse, 0x1, P6 ;  /* 0x0000003e0c097211 */ /* 0x080fe200030f0eff */
[----:B--2---:R-:W-:Y:S01]  /*be90*/  IMAD R3, R20, 0x4, R13 ;  /* 0x0000000414037824 */ /* 0x004fe200078e020d */
[C---:B------:R-:W-:Y:S01]  /*bea0*/  LEA R12, P6, R13.reuse, R61, 0x1 ;  /* 0x0000003d0d0c7211 */ /* 0x040fe200078c08ff */
[----:B------:R2:W-:Y:S01]  /*beb0*/  @P3 STG.E.U16 desc[UR8][R4.64], R30 ;  /* 0x0000001e04003986 */ /* 0x0005e2000c101508 */
[----:B------:R-:W0:Y:S02]  /*bec0*/  LDCU UR4, c[0x0][0x39c] ;  /* 0x00007380ff0477ac */ /* 0x000e240008000800 */
[----:B------:R-:W-:-:S02]  /*bed0*/  LEA.HI.X.SX32 R13, R13, R62, 0x1, P6 ;  /* 0x0000003e0d0d7211 */ /* 0x000fc400030f0eff */
[C---:B------:R-:W-:Y:S01]  /*bee0*/  LEA R2, P6, R3.reuse, R61, 0x1 ;  /* 0x0000003d03027211 */ /* 0x040fe200078c08ff */
[----:B------:R4:W-:Y:S04]  /*bef0*/  @P4 STG.E.U16 desc[UR8][R8.64], R26 ;  /* 0x0000001a08004986 */ /* 0x0009e8000c101508 */
[----:B------:R0:W-:Y:S01]  /*bf00*/  @P5 STG.E.U16 desc[UR8][R12.64], R34 ;  /* 0x000000220c005986 */ /* 0x0001e2000c101508 */
[----:B--2---:R-:W-:Y:S01]  /*bf10*/  IMAD R5, R24, 0x4, R3 ;  /* 0x0000000418057824 */ /* 0x004fe200078e0203 */
[----:B------:R-:W-:Y:S02]  /*bf20*/  LEA.HI.X.SX32 R3, R3, R62, 0x1, P6 ;  /* 0x0000003e03037211 */ /* 0x000fe400030f0eff */
[----:B----4-:R-:W-:Y:S01]  /*bf30*/  PRMT R9, R6, 0x7632, R9 ;  /* 0x0000763206097816 */ /* 0x010fe20000000009 */
[----:B0-----:R-:W-:Y:S01]  /*bf40*/  IMAD R6, R16, 0x4, R5 ;  /* 0x0000000410067824 */ /* 0x001fe200078e0205 */
[----:B------:R-:W0:Y:S01]  /*bf50*/  LDC R13, c[0x0][0x3b8] ;  /* 0x0000ee00ff0d7b82 */ /* 0x000e220000000800 */
[----:B------:R-:W-:-:S02]  /*bf60*/  ISETP.LT.AND P3, PT, R121, UR5, !P0 ;  /* 0x0000000579007c0c */ /* 0x000fc4000c761270 */
[----:B------:R2:W-:Y:S01]  /*bf70*/  @P2 STG.E.U16 desc[UR8][R2.64], R9 ;  /* 0x0000000902002986 */ /* 0x0005e2000c101508 */
[----:B------:R-:W4:Y:S01]  /*bf80*/  LDCU UR5, c[0x0][0x39c] ;  /* 0x00007380ff0577ac */ /* 0x000f220008000800 */
[----:B------:R-:W-:-:S04]  /*bf90*/  LEA R4, P6, R5, R61, 0x1 ;  /* 0x0000003d05047211 */ /* 0x000fc800078c08ff */
[----:B------:R-:W-:Y:S01]  /*bfa0*/  LEA.HI.X.SX32 R5, R5, R62, 0x1, P6 ;  /* 0x0000003e05057211 */ /* 0x000fe200030f0eff */
[----:B------:R-:W1:Y:S01]  /*bfb0*/  LDC R12, c[0x0][0x3b8] ;  /* 0x0000ee00ff0c7b82 */ /* 0x000e620000000800 */
[----:B--2---:R-:W-:Y:S01]  /*bfc0*/  PRMT R3, R10, 0x7632, R3 ;  /* 0x000076320a037816 */ /* 0x004fe20000000003 */
[----:B---3--:R-:W-:-:S06]  /*bfd0*/  IMAD R10, R17, 0x4, R6 ;  /* 0x00000004110a7824 */ /* 0x008fcc00078e0206 */
[----:B------:R-:W2:Y:S01]  /*bfe0*/  LDC R17, c[0x0][0x3b8] ;  /* 0x0000ee00ff117b82 */ /* 0x000ea20000000800 */
[----:B------:R-:W-:-:S04]  /*bff0*/  LEA R8, P6, R6, R61, 0x1 ;  /* 0x0000003d06087211 */ /* 0x000fc800078c08ff */
[-C--:B------:R-:W-:Y:S01]  /*c000*/  LEA.HI.X.SX32 R9, R6, R62.reuse, 0x1, P6 ;  /* 0x0000003e06097211 */ /* 0x080fe200030f0eff */
[----:B------:R-:W-:Y:S02]  /*c010*/  IMAD R6, R21, 0x4, R10 ;  /* 0x0000000415067824 */ /* 0x000fe400078e020a */
[----:B------:R-:W3:Y:S01]  /*c020*/  LDC R21, c[0x0][0x3b8] ;  /* 0x0000ee00ff157b82 */ /* 0x000ee20000000800 */
[----:B------:R-:W-:Y:S01]  /*c030*/  ISETP.LT.AND P5, PT, R123, UR4, !P0 ;  /* 0x000000047b007c0c */ /* 0x000fe2000c7a1270 */
[----:B------:R-:W1:Y:S01]  /*c040*/  LDCU UR4, c[0x0][0x39c] ;  /* 0x00007380ff0477ac */ /* 0x000e620008000800 */
[-C--:B------:R-:W-:Y:S02]  /*c050*/  LEA R2, P6, R10, R61.reuse, 0x1 ;  /* 0x0000003d0a027211 */ /* 0x080fe400078c08ff */
[----:B------:R-:W-:Y:S01]  /*c060*/  ISETP.LT.AND P4, PT, R122, UR6, !P0 ;  /* 0x000000067a007c0c */ /* 0x000fe2000c781270 */
[----:B------:R0:W-:Y:S01]  /*c070*/  @P3 STG.E.U16 desc[UR8][R4.64], R3 ;  /* 0x0000000304003986 */ /* 0x0001e2000c101508 */
[----:B----4-:R-:W-:Y:S01]  /*c080*/  ISETP.LT.AND P2, PT, R128, UR5, !P0 ;  /* 0x0000000580007c0c */ /* 0x010fe2000c741270 */
[----:B------:R-:W4:Y:S01]  /*c090*/  LDCU UR5, c[0x0][0x39c] ;  /* 0x00007380ff0577ac */ /* 0x000f220008000800 */
[----:B------:R-:W-:Y:S01]  /*c0a0*/  PRMT R14, R14, 0x7632, R14 ;  /* 0x000076320e0e7816 */ /* 0x000fe2000000000e */
[----:B------:R-:W1:Y:S01]  /*c0b0*/  LDCU UR6, c[0x0][0x39c] ;  /* 0x00007380ff0677ac */ /* 0x000e620008000800 */
[-C--:B0-----:R-:W-:Y:S01]  /*c0c0*/  LEA.HI.X.SX32 R3, R10, R62.reuse, 0x1, P6 ;  /* 0x0000003e0a037211 */ /* 0x081fe200030f0eff */
[----:B------:R-:W-:Y:S01]  /*c0d0*/  IMAD R10, R13, 0x4, R6 ;  /* 0x000000040d0a7824 */ /* 0x000fe200078e0206 */
[C---:B------:R-:W-:Y:S01]  /*c0e0*/  LEA R4, P6, R6.reuse, R61, 0x1 ;  /* 0x0000003d06047211 */ /* 0x040fe200078c08ff */
[----:B------:R-:W0:Y:S03]  /*c0f0*/  LDC R13, c[0x0][0x3b8] ;  /* 0x0000ee00ff0d7b82 */ /* 0x000e260000000800 */
[----:B------:R-:W-:Y:S01]  /*c100*/  LEA.HI.X.SX32 R5, R6, R62, 0x1, P6 ;  /* 0x0000003e06057211 */ /* 0x000fe200030f0eff */
[----:B--2---:R-:W-:Y:S01]  /*c110*/  IMAD R6, R17, 0x4, R10 ;  /* 0x0000000411067824 */ /* 0x004fe200078e020a */
[----:B------:R2:W-:Y:S01]  /*c120*/  @P4 STG.E.U16 desc[UR8][R8.64], R14 ;  /* 0x0000000e08004986 */ /* 0x0005e2000c101508 */
[----:B------:R-:W-:-:S02]  /*c130*/  PRMT R18, R18, 0x7632, R18 ;  /* 0x0000763212127816 */ /* 0x000fc40000000012 */
[----:B------:R-:W0:Y:S01]  /*c140*/  LDC R17, c[0x0][0x3b8] ;  /* 0x0000ee00ff117b82 */ /* 0x000e220000000800 */
[----:B-1----:R-:W-:Y:S01]  /*c150*/  ISETP.LT.AND P3, PT, R129, UR4, !P0 ;  /* 0x0000000481007c0c */ /* 0x002fe2000c761270 */
[----:B------:R-:W1:Y:S01]  /*c160*/  LDCU UR4, c[0x0][0x39c] ;  /* 0x00007380ff0477ac */ /* 0x000e620008000800 */
[----:B------:R4:W-:Y:S01]  /*c170*/  @P5 STG.E.U16 desc[UR8][R2.64], R18 ;  /* 0x0000001202005986 */ /* 0x0009e2000c101508 */
[----:B------:R-:W-:Y:S02]  /*c180*/  PRMT R22, R22, 0x7632, R22 ;  /* 0x0000763216167816 */ /* 0x000fe40000000016 */
[----:B--2---:R-:W-:-:S04]  /*c190*/  LEA R8, P6, R10, R61, 0x1 ;  /* 0x0000003d0a087211 */ /* 0x004fc800078c08ff */
[-C--:B------:R-:W-:Y:S01]  /*c1a0*/  LEA.HI.X.SX32 R9, R10, R62.reuse, 0x1, P6 ;  /* 0x0000003e0a097211 */ /* 0x080fe200030f0eff */
[----:B---3--:R-:W-:Y:S01]  /*c1b0*/  IMAD R10, R21, 0x4, R6 ;  /* 0x00000004150a7824 */ /* 0x008fe200078e0206 */
[----:B----4-:R-:W-:Y:S02]  /*c1c0*/  LEA R2, P6, R6, R61, 0x1 ;  /* 0x0000003d06027211 */ /* 0x010fe400078c08ff */
[----:B------:R-:W-:Y:S01]  /*c1d0*/  ISETP.LT.AND P4, PT, R130, UR5, !P0 ;  /* 0x0000000582007c0c */ /* 0x000fe2000c781270 */
[----:B------:R2:W-:Y:S01]  /*c1e0*/  @P2 STG.E.U16 desc[UR8][R4.64], R22 ;  /* 0x0000001604002986 */ /* 0x0005e2000c101508 */
[----:B------:R-:W-:Y:S01]  /*c1f0*/  LEA.HI.X.SX32 R3, R6, R62, 0x1, P6 ;  /* 0x0000003e06037211 */ /* 0x000fe200030f0eff */
[----:B------:R-:W3:Y:S01]  /*c200*/  LDCU UR5, c[0x0][0x39c] ;  /* 0x00007380ff0577ac */ /* 0x000ee20008000800 */
[----:B------:R-:W-:Y:S01]  /*c210*/  ISETP.LT.AND P5, PT, R131, UR6, !P0 ;  /* 0x0000000683007c0c */ /* 0x000fe2000c7a1270 */
[----:B------:R-:W4:Y:S01]  /*c220*/  LDC R21, c[0x0][0x3b8] ;  /* 0x0000ee00ff157b82 */ /* 0x000f220000000800 */
[----:B------:R-:W-:Y:S01]  /*c230*/  PRMT R30, R30, 0x7632, R30 ;  /* 0x000076321e1e7816 */ /* 0x000fe2000000001e */
[----:B------:R-:W0:Y:S01]  /*c240*/  LDCU UR6, c[0x0][0x39c] ;  /* 0x00007380ff0677ac */ /* 0x000e220008000800 */
[----:B------:R-:W-:-:S02]  /*c250*/  PRMT R26, R26, 0x7632, R26 ;  /* 0x000076321a1a7816 */ /* 0x000fc4000000001a */
[----:B--2---:R-:W-:-:S04]  /*c260*/  LEA R4, P6, R10, R61, 0x1 ;  /* 0x0000003d0a047211 */ /* 0x004fc800078c08ff */
[----:B------:R-:W-:Y:S01]  /*c270*/  LEA.HI.X.SX32 R5, R10, R62, 0x1, P6 ;  /* 0x0000003e0a057211 */ /* 0x000fe200030f0eff */
[----:B0-----:R-:W-:Y:S02]  /*c280*/  IMAD R10, R13, 0x4, R10 ;  /* 0x000000040d0a7824 */ /* 0x001fe400078e020a */
[----:B------:R-:W0:Y:S01]  /*c290*/  LDC R13, c[0x0][0x3b8] ;  /* 0x0000ee00ff0d7b82 */ /* 0x000e220000000800 */
[----:B------:R2:W-:Y:S01]  /*c2a0*/  @P3 STG.E.U16 desc[UR8][R8.64], R30 ;  /* 0x0000001e08003986 */ /* 0x0005e2000c101508 */
[----:B------:R-:W-:-:S03]  /*c2b0*/  PRMT R34, R34, 0x7632, R34 ;  /* 0x0000763222227816 */ /* 0x000fc60000000022 */
[----:B------:R3:W-:Y:S01]  /*c2c0*/  @P4 STG.E.U16 desc[UR8][R2.64], R26 ;  /* 0x0000001a02004986 */ /* 0x0007e2000c101508 */
[----:B-1----:R-:W-:Y:S01]  /*c2d0*/  ISETP.LT.AND P2, PT, R132, UR4, !P0 ;  /* 0x0000000484007c0c */ /* 0x002fe2000c741270 */
[----:B------:R-:W1:Y:S02]  /*c2e0*/  LDCU UR4, c[0x0][0x39c] ;  /* 0x00007380ff0477ac */ /* 0x000e640008000800 */
[----:B------:R1:W-:Y:S01]  /*c2f0*/  @P5 STG.E.U16 desc[UR8][R4.64], R34 ;  /* 0x0000002204005986 */ /* 0x0003e2000c101508 */
[CC--:B--2---:R-:W-:Y:S01]  /*c300*/  LEA R8, P5, R10.reuse, R61.reuse, 0x1 ;  /* 0x0000003d0a087211 */ /* 0x0c4fe200078a08ff */
[----:B---3--:R-:W-:Y:S02]  /*c310*/  IMAD R3, R17, 0x4, R10 ;  /* 0x0000000411037824 */ /* 0x008fe400078e020a */
[----:B------:R-:W2:Y:S01]  /*c320*/  LDC R17, c[0x0][0x3b8] ;  /* 0x0000ee00ff117b82 */ /* 0x000ea20000000800 */
[----:B------:R-:W-:Y:S01]  /*c330*/  LEA.HI.X.SX32 R9, R10, R62, 0x1, P5 ;  /* 0x0000003e0a097211 */ /* 0x000fe200028f0eff */
[----:B------:R-:W-:Y:S01]  /*c340*/  IMAD R6, R12, 0x4, R3 ;  /* 0x000000040c067824 */ /* 0x000fe200078e0203 */
[----:B------:R-:W-:Y:S01]  /*c350*/  ISETP.LT.AND P3, PT, R133, UR5, !P0 ;  /* 0x0000000585007c0c */ /* 0x000fe2000c761270 */
[----:B------:R-:W3:Y:S01]  /*c360*/  LDCU UR5, c[0x0][0x39c] ;  /* 0x00007380ff0577ac */ /* 0x000ee20008000800 */
[----:B------:R-:W-:-:S02]  /*c370*/  LEA R2, P5, R3, R61, 0x1 ;  /* 0x0000003d03027211 */ /* 0x000fc400078a08ff */
[----:B------:R-:W-:Y:S01]  /*c380*/  ISETP.LT.AND P4, PT, R134, UR6, !P0 ;  /* 0x0000000686007c0c */ /* 0x000fe2000c781270 */
[----:B------:R-:W0:Y:S01]  /*c390*/  LDCU UR6, c[0x0][0x39c] ;  /* 0x00007380ff0677ac */ /* 0x000e220008000800 */
[-C--:B------:R-:W-:Y:S02]  /*c3a0*/  LEA.HI.X.SX32 R3, R3, R62.reuse, 0x1, P5 ;  /* 0x0000003e03037211 */ /* 0x080fe400028f0eff */
[CC--:B-1----:R-:W-:Y:S01]  /*c3b0*/  LEA R4, P5, R6.reuse, R61.reuse, 0x1 ;  /* 0x0000003d06047211 */ /* 0x0c2fe200078a08ff */
[----:B------:R1:W-:Y:S01]  /*c3c0*/  @P2 STG.E.U16 desc[UR8][R8.64], R7 ;  /* 0x0000000708002986 */ /* 0x0003e2000c101508 */
[----:B------:R-:W-:Y:S01]  /*c3d0*/  ISETP.LT.AND P6, PT, R135, UR4, !P0 ;  /* 0x0000000487007c0c */ /* 0x000fe2000c7c1270 */
[----:B------:R-:W1:Y:S01]  /*c3e0*/  LDCU UR4, c[0x0][0x39c] ;  /* 0x00007380ff0477ac */ /* 0x000e620008000800 */
[----:B------:R-:W-:Y:S01]  /*c3f0*/  LEA.HI.X.SX32 R5, R6, R62, 0x1, P5 ;  /* 0x0000003e06057211 */ /* 0x000fe200028f0eff */
[----:B0-----:R-:W-:Y:S01]  /*c400*/  IMAD R6, R13, 0x4, R6 ;  /* 0x000000040d067824 */ /* 0x001fe200078e0206 */
[----:B------:R0:W-:Y:S04]  /*c410*/  @P3 STG.E.U16 desc[UR8][R2.64], R11 ;  /* 0x0000000b02003986 */ /* 0x0001e8000c101508 */
[----:B------:R0:W-:Y:S01]  /*c420*/  @P4 STG.E.U16 desc[UR8][R4.64], R15 ;  /* 0x0000000f04004986 */ /* 0x0001e2000c101508 */
[----:B-1----:R-:W-:Y:S01]  /*c430*/  LEA R8, P4, R6, R61, 0x1 ;  /* 0x0000003d06087211 */ /* 0x002fe200078808ff */
[----:B--2---:R-:W-:-:S02]  /*c440*/  IMAD R10, R17, 0x4, R6 ;  /* 0x00000004110a7824 */ /* 0x004fc400078e0206 */
[----:B------:R-:W1:Y:S01]  /*c450*/  LDC R17, c[0x0][0x3b8] ;  /* 0x0000ee00ff117b82 */ /* 0x000e620000000800 */
[----:B------:R-:W-:Y:S01]  /*c460*/  LEA.HI.X.SX32 R9, R6, R62, 0x1, P4 ;  /* 0x0000003e06097211 */ /* 0x000fe200020f0eff */
[----:B----4-:R-:W-:Y:S01]  /*c470*/  IMAD R6, R21, 0x4, R10 ;  /* 0x0000000415067824 */ /* 0x010fe200078e020a */
[----:B0-----:R-:W-:-:S03]  /*c480*/  LEA R2, P4, R10, R61, 0x1 ;  /* 0x0000003d0a027211 */ /* 0x001fc600078808ff */
[----:B------:R0:W-:Y:S01]  /*c490*/  @P6 STG.E.U16 desc[UR8][R8.64], R19 ;  /* 0x0000001308006986 */ /* 0x0001e2000c101508 */
[-C--:B------:R-:W-:Y:S01]  /*c4a0*/  LEA R4, P6, R6, R61.reuse, 0x1 ;  /* 0x0000003d06047211 */ /* 0x080fe200078c08ff */
[----:B------:R-:W2:Y:S01]  /*c4b0*/  LDC R21, c[0x0][0x3b8] ;  /* 0x0000ee00ff157b82 */ /* 0x000ea20000000800 */
[-C--:B------:R-:W-:Y:S01]  /*c4c0*/  LEA.HI.X.SX32 R3, R10, R62.reuse, 0x1, P4 ;  /* 0x0000003e0a037211 */ /* 0x080fe200020f0eff */
[----:B------:R-:W-:Y:S01]  /*c4d0*/  IMAD R10, R25, 0x4, R6 ;  /* 0x00000004190a7824 */ /* 0x000fe200078e0206 */
[----:B---3--:R-:W-:Y:S01]  /*c4e0*/  ISETP.LT.AND P2, PT, R136, UR5, !P0 ;  /* 0x0000000588007c0c */ /* 0x008fe2000c741270 */
[----:B------:R-:W3:Y:S01]  /*c4f0*/  LDCU UR5, c[0x0][0x39c] ;  /* 0x00007380ff0577ac */ /* 0x000ee20008000800 */
[----:B------:R-:W-:Y:S02]  /*c500*/  ISETP.LT.AND P5, PT, R137, UR6, !P0 ;  /* 0x0000000689007c0c */ /* 0x000fe4000c7a1270 */
[----:B------:R-:W-:Y:S01]  /*c510*/  LEA.HI.X.SX32 R5, R6, R62, 0x1, P6 ;  /* 0x0000003e06057211 */ /* 0x000fe200030f0eff */
[----:B------:R-:W4:Y:S01]  /*c520*/  LDCU UR6, c[0x0][0x39c] ;  /* 0x00007380ff0677ac */ /* 0x000f220008000800 */
[----:B------:R-:W-:Y:S01]  /*c530*/  ISETP.LT.AND P3, PT, R138, UR7, !P0 ;  /* 0x000000078a007c0c */ /* 0x000fe2000c761270 */
[----:B------:R-:W2:Y:S01]  /*c540*/  LDC R6, c[0x0][0x3b8] ;  /* 0x0000ee00ff067b82 */ /* 0x000ea20000000800 */
[----:B------:R-:W1:Y:S01]  /*c550*/  LDCU UR7, c[0x0][0x39c] ;  /* 0x00007380ff0777ac */ /* 0x000e620008000800 */
[----:B------:R-:W-:-:S06]  /*c560*/  LEA R12, P6, R10, R61, 0x1 ;  /* 0x0000003d0a0c7211 */ /* 0x000fcc00078c08ff */
[----:B0-----:R-:W0:Y:S01]  /*c570*/  LDC R9, c[0x0][0x3b8] ;  /* 0x0000ee00ff097b82 */ /* 0x001e220000000800 */
[----:B------:R-:W-:Y:S01]  /*c580*/  LEA.HI.X.SX32 R13, R10, R62, 0x1, P6 ;  /* 0x0000003e0a0d7211 */ /* 0x000fe200030f0eff */
[----:B-1----:R-:W-:Y:S01]  /*c590*/  IMAD R10, R17, 0x4, R10 ;  /* 0x00000004110a7824 */ /* 0x002fe200078e020a */
[----:B------:R1:W-:Y:S01]  /*c5a0*/  @P2 STG.E.U16 desc[UR8][R2.64], R23 ;  /* 0x0000001702002986 */ /* 0x0003e2000c101508 */
[----:B------:R-:W-:Y:S01]  /*c5b0*/  ISETP.LT.AND P4, PT, R139, UR4, !P0 ;  /* 0x000000048b007c0c */ /* 0x000fe2000c781270 */
[----:B------:R-:W0:Y:S02]  /*c5c0*/  LDCU UR4, c[0x0][0x39c] ;  /* 0x00007380ff0477ac */ /* 0x000e240008000800 */
[----:B------:R2:W-:Y:S01]  /*c5d0*/  @P5 STG.E.U16 desc[UR8][R4.64], R31 ;  /* 0x0000001f04005986 */ /* 0x0005e2000c101508 */
[----:B------:R-:W0:Y:S01]  /*c5e0*/  LDC R17, c[0x0][0x3b8] ;  /* 0x0000ee00ff117b82 */ /* 0x000e220000000800 */
[----:B---3--:R-:W-:Y:S01]  /*c5f0*/  ISETP.LT.AND P2, PT, R140, UR5, !P0 ;  /* 0x000000058c007c0c */ /* 0x008fe2000c741270 */
[----:B------:R-:W3:Y:S01]  /*c600*/  LDCU UR5, c[0x0][0x39c] ;  /* 0x00007380ff0577ac */ /* 0x000ee20008000800 */
[----:B------:R3:W-:Y:S01]  /*c610*/  @P3 STG.E.U16 desc[UR8][R12.64], R27 ;  /* 0x0000001b0c003986 */ /* 0x0007e2000c101508 */
[----:B----4-:R-:W-:-:S02]  /*c620*/  ISETP.LT.AND P6, PT, R141, UR6, !P0 ;  /* 0x000000068d007c0c */ /* 0x010fc4000c7c1270 */
[----:B------:R-:W-:Y:S01]  /*c630*/  ISETP.LT.AND P5, PT, R142, UR7, !P0 ;  /* 0x000000078e007c0c */ /* 0x000fe2000c7a1270 */
[----:B------:R-:W4:Y:S01]  /*c640*/  LDCU UR6, c[0x0][0x39c] ;  /* 0x00007380ff0677ac */ /* 0x000f220008000800 */
[C---:B-1----:R-:W-:Y:S01]  /*c650*/  LEA R2, P3, R10.reuse, R61, 0x1 ;  /* 0x0000003d0a027211 */ /* 0x042fe200078608ff */
[----:B------:R-:W1:Y:S01]  /*c660*/  LDC R25, c[0x0][0x3b8] ;  /* 0x0000ee00ff197b82 */ /* 0x000e620000000800 */
[----:B--2---:R-:W-:Y:S01]  /*c670*/  IMAD R5, R29, 0x4, R10 ;  /* 0x000000041d057824 */ /* 0x004fe200078e020a */
[----:B------:R-:W2:Y:S01]  /*c680*/  LDCU UR7, c[0x0][0x39c] ;  /* 0x00007380ff0777ac */ /* 0x000ea20008000800 */
[----:B------:R-:W-:-:S05]  /*c690*/  LEA.HI.X.SX32 R3, R10, R62, 0x1, P3 ;  /* 0x0000003e0a037211 */ /* 0x000fca00018f0eff */
[----:B---3--:R-:W3:Y:S01]  /*c6a0*/  LDC R13, c[0x0][0x3b8] ;  /* 0x0000ee00ff0d7b82 */ /* 0x008ee20000000800 */
[-C--:B------:R-:W-:Y:S01]  /*c6b0*/  LEA R4, P3, R5, R61.reuse, 0x1 ;  /* 0x0000003d05047211 */ /* 0x080fe200078608ff */
[----:B------:R-:W-:Y:S01]  /*c6c0*/  IMAD R8, R6, 0x4, R5 ;  /* 0x0000000406087824 */ /* 0x000fe200078e0205 */
[----:B------:R-:W-:Y:S02]  /*c6d0*/  PRMT R7, R7, 0x7632, R7 ;  /* 0x0000763207077816 */ /* 0x000fe40000000007 */
[----:B------:R-:W-:Y:S02]  /*c6e0*/  LEA.HI.X.SX32 R5, R5, R62, 0x1, P3 ;  /* 0x0000003e05057211 */ /* 0x000fe400018f0eff */
[----:B------:R-:W-:Y:S01]  /*c6f0*/  LEA R6, P3, R8, R61, 0x1 ;  /* 0x0000003d08067211 */ /* 0x000fe200078608ff */
[----:B------:R0:W-:Y:S01]  /*c700*/  @P4 STG.E.U16 desc[UR8][R2.64], R35 ;  /* 0x0000002302004986 */ /* 0x0001e2000c101508 */
[----:B------:R-:W1:Y:S03]  /*c710*/  LDC R12, c[0x0][0x3b8] ;  /* 0x0000ee00ff0c7b82 */ /* 0x000e660000000800 */
[----:B------:R0:W-:Y:S02]  /*c720*/  @P2 STG.E.U16 desc[UR8][R4.64], R7 ;  /* 0x0000000704002986 */ /* 0x0001e4000c101508 */
[----:B0-----:R-:W-:-:S02]  /*c730*/  ISETP.LT.AND P4, PT, R143, UR4, !P0 ;  /* 0x000000048f007c0c */ /* 0x001fc4000c781270 */
[----:B------:R-:W-:Y:S02]  /*c740*/  ISETP.LT.AND P2, PT, R144, UR5, !P0 ;  /* 0x0000000590007c0c */ /* 0x000fe4000c741270 */
[----:B------:R-:W-:Y:S02]  /*c750*/  PRMT R3, R11, 0x7632, R3 ;  /* 0x000076320b037816 */ /* 0x000fe40000000003 */
[----:B------:R-:W-:Y:S01]  /*c760*/  LEA.HI.X.SX32 R7, R8, R62, 0x1, P3 ;  /* 0x0000003e08077211 */ /* 0x000fe200018f0eff */
[----:B------:R-:W-:Y:S01]  /*c770*/  IMAD R8, R9, 0x4, R8 ;  /* 0x0000000409087824 */ /* 0x000fe200078e0208 */
[----:B----4-:R-:W-:Y:S02]  /*c780*/  ISETP.LT.AND P3, PT, R145, UR6, !P0 ;  /* 0x0000000691007c0c */ /* 0x010fe4000c761270 */
[----:B--2---:R-:W-:Y:S01]  /*c790*/  ISETP.LT.AND P0, PT, R0, UR7, !P0 ;  /* 0x0000000700007c0c */ /* 0x004fe2000c701270 */
[----:B------:R0:W-:Y:S01]  /*c7a0*/  @P6 STG.E.U16 desc[UR8][R6.64], R3 ;  /* 0x0000000306006986 */ /* 0x0001e2000c101508 */
[----:B------:R-:W-:Y:S01]  /*c7b0*/  LEA R2, P6, R8, R61, 0x1 ;  /* 0x0000003d08027211 */ /* 0x000fe200078c08ff */
[----:B------:R-:W-:Y:S01]  /*c7c0*/  IMAD R0, R17, 0x4, R8 ;  /* 0x0000000411007824 */ /* 0x000fe200078e0208 */
[----:B------:R-:W-:-:S02]  /*c7d0*/  PRMT R15, R15, 0x7632, R15 ;  /* 0x000076320f0f7816 */ /* 0x000fc4000000000f */
[----:B0-----:R-:W-:Y:S01]  /*c7e0*/  LEA.HI.X.SX32 R3, R8, R62, 0x1, P6 ;  /* 0x0000003e08037211 */ /* 0x001fe200030f0eff */
[----:B---3--:R-:W-:Y:S01]  /*c7f0*/  IMAD R8, R13, 0x4, R0 ;  /* 0x000000040d087824 */ /* 0x008fe200078e0200 */
[----:B------:R-:W-:-:S04]  /*c800*/  LEA R4, P6, R0, R61, 0x1 ;  /* 0x0000003d00047211 */ /* 0x000fc800078c08ff */
[-C--:B------:R-:W-:Y:S01]  /*c810*/  LEA.HI.X.SX32 R5, R0, R62.reuse, 0x1, P6 ;  /* 0x0000003e00057211 */ /* 0x080fe200030f0eff */
[----:B------:R-:W-:Y:S01]  /*c820*/  IMAD R0, R21, 0x4, R8 ;  /* 0x0000000415007824 */ /* 0x000fe200078e0208 */
[----:B------:R0:W-:Y:S01]  /*c830*/  @P5 STG.E.U16 desc[UR8][R2.64], R15 ;  /* 0x0000000f02005986 */ /* 0x0001e2000c101508 */
[----:B------:R-:W-:Y:S02]  /*c840*/  PRMT R19, R19, 0x7632, R19 ;  /* 0x0000763213137816 */ /* 0x000fe40000000013 */
[CC--:B------:R-:W-:Y:S01]  /*c850*/  LEA R6, P5, R8.reuse, R61.reuse, 0x1 ;  /* 0x0000003d08067211 */ /* 0x0c0fe200078a08ff */
[----:B-1----:R-:W-:Y:S02]  /*c860*/  IMAD R11, R25, 0x4, R0 ;  /* 0x00000004190b7824 */ /* 0x002fe400078e0200 */
[----:B------:R1:W-:Y:S01]  /*c870*/  @P4 STG.E.U16 desc[UR8][R4.64], R19 ;  /* 0x0000001304004986 */ /* 0x0003e2000c101508 */
[----:B------:R-:W-:Y:S02]  /*c880*/  LEA.HI.X.SX32 R7, R8, R62, 0x1, P5 ;  /* 0x0000003e08077211 */ /* 0x000fe400028f0eff */
[----:B------:R-:W-:-:S02]  /*c890*/  LEA R8, P5, R0, R61, 0x1 ;  /* 0x0000003d00087211 */ /* 0x000fc400078a08ff */
[-C--:B------:R-:W-:Y:S01]  /*c8a0*/  LEA R10, P4, R11, R61.reuse, 0x1 ;  /* 0x0000003d0b0a7211 */ /* 0x080fe200078808ff */
[----:B------:R-:W-:Y:S01]  /*c8b0*/  IMAD R12, R12, 0x4, R11 ;  /* 0x000000040c0c7824 */ /* 0x000fe200078e020b */
[----:B------:R-:W-:Y:S02]  /*c8c0*/  PRMT R23, R23, 0x7632, R23 ;  /* 0x0000763217177816 */ /* 0x000fe40000000017 */
[----:B------:R-:W-:Y:S02]  /*c8d0*/  PRMT R31, R31, 0x7632, R31 ;  /* 0x000076321f1f7816 */ /* 0x000fe4000000001f */
[-C--:B------:R-:W-:Y:S02]  /*c8e0*/  LEA.HI.X.SX32 R9, R0, R62.reuse, 0x1, P5 ;  /* 0x0000003e00097211 */ /* 0x080fe400028f0eff */
[----:B------:R-:W-:Y:S02]  /*c8f0*/  PRMT R27, R27, 0x7632, R27 ;  /* 0x000076321b1b7816 */ /* 0x000fe4000000001b */
[----:B------:R-:W-:Y:S01]  /*c900*/  LEA.HI.X.SX32 R11, R11, R62, 0x1, P4 ;  /* 0x0000003e0b0b7211 */ /* 0x000fe200020f0eff */
[----:B------:R1:W-:Y:S01]  /*c910*/  @P2 STG.E.U16 desc[UR8][R6.64], R23 ;  /* 0x0000001706002986 */ /* 0x0003e2000c101508 */
[----:B0-----:R-:W-:-:S03]  /*c920*/  LEA R2, P4, R12, R61, 0x1 ;  /* 0x0000003d0c027211 */ /* 0x001fc600078808ff */
[----:B------:R1:W-:Y:S01]  /*c930*/  @P3 STG.E.U16 desc[UR8][R8.64], R31 ;  /* 0x0000001f08003986 */ /* 0x0003e2000c101508 */
[----:B------:R-:W-:-:S03]  /*c940*/  LEA.HI.X.SX32 R3, R12, R62, 0x1, P4 ;  /* 0x0000003e0c037211 */ /* 0x000fc600020f0eff */
[----:B------:R1:W-:Y:S01]  /*c950*/  @P0 STG.E.U16 desc[UR8][R10.64], R27 ;  /* 0x0000001b0a000986 */ /* 0x0003e2000c101508 */
[----:B------:R-:W-:Y:S05]  /*c960*/  @!P1 EXIT ;  /* 0x000000000000994d */ /* 0x000fea0003800000 */
[----:B------:R-:W-:-:S05]  /*c970*/  PRMT R35, R35, 0x7632, R35 ;  /* 0x0000763223237816 */ /* 0x000fca0000000023 */
[----:B------:R-:W-:Y:S01]  /*c980*/  STG.E.U16 desc[UR8][R2.64], R35 ;  /* 0x0000002302007986 */ /* 0x000fe2000c101508 */
[----:B------:R-:W-:Y:S05]  /*c990*/  EXIT ;  /* 0x000000000000794d */ /* 0x000fea0003800000 */
.L_x_3:
[----:B------:R-:W-:-:S00]  /*c9a0*/  BRA `(.L_x_3) ;  /* 0xfffffffc00fc7947 */ /* 0x000fc0000383ffff */
[----:B------:R-:W-:-:S00]  /*c9b0*/  NOP ;  /* 0x0000000000007918 */ /* 0x000fc00000000000 */
        /* <DEDUP_REMOVED lines=12> */
.L_x_4:


//--------------------- .nv.shared.matmul_kernel  --------------------------
	.section	.nv.shared.matmul_kernel,"aw",@nobits
	.sectionflags	@""
	.align	16
	.zero		1024


//--------------------- .nv.shared.reserved.0     --------------------------
	.section	.nv.shared.reserved.0,"aw",@nobits
	.weak		__nv_reservedSMEM_offset_0_alias
	.size		__nv_reservedSMEM_offset_0_alias, 0, 64
	.other		__nv_reservedSMEM_offset_0_alias,@"STO_CUDA_RESERVED_SHARED STV_DEFAULT"
__nv_reservedSMEM_offset_0_alias:
	.zero		0
	.zero		64


//--------------------- .nv.constant0.matmul_kernel --------------------------
	.section	.nv.constant0.matmul_kernel,"a",@progbits
	.sectionflags	@""
	.align	4
.nv.constant0.matmul_kernel:
	.zero		976


//--------------------- SYMBOLS --------------------------

	.type		.nv.reservedSmem.offset0,@object
	.size		.nv.reservedSmem.offset0,0x4
	.type		.nv.reservedSmem.cap,@object
	.size		.nv.reservedSmem.cap,0x4
